	.target	sm_90a

	.elftype	@"ET_EXEC"


//--------------------- .note.nv.tkinfo           --------------------------
	.section	.note.nv.tkinfo,"",@"SHT_NOTE"
	.sectionflags	@"SHF_NOTE_NV_TKINFO"
	.tkinfo
        /*0018*/ 	.word	0x00000002
        /*0030*/ 	.string	""
        /*0030*/ 	.string	"ptxas"
        /*0030*/ 	.string	"Cuda compilation tools, release 13.0, V13.0.88"
        /*0030*/ 	.string	"Build cuda_13.0.r13.0/compiler.36424714_0"
        /*0030*/ 	.string	"-arch sm_90a -m 64 "



//--------------------- .note.nv.cuinfo           --------------------------
	.section	.note.nv.cuinfo,"",@"SHT_NOTE"
	.sectionflags	@"SHF_NOTE_NV_CUINFO"
        /*0018*/ 	.short	0x0002
        /*001a*/ 	.short	0x005a
        /*001c*/ 	.short	0x0082
	.zero		2


//--------------------- .nv.info                  --------------------------
	.section	.nv.info,"",@"SHT_CUDA_INFO"
	.align	4


	//----- nvinfo : EIATTR_REGCOUNT
	.align		4
        /*0000*/ 	.byte	0x04, 0x2f
        /*0002*/ 	.short	(.L_12 - .L_11)
	.align		4
.L_11:
        /*0004*/ 	.word	index@(_ZN7cutlass13device_kernelINS_4gemm6kernel13GemmUniversalIN4cute5tupleIJiiiiEEENS1_10collective13CollectiveMmaINS1_37MainloopSm90TmaGmmaWarpSpecializedFP8ILi3ENS5_IJNS4_1CILi2EEENSA_ILi1EEESC_EEENS1_35KernelTmaWarpSpecializedCooperativeEEENS5_IJNSA_ILi192EEENSA_ILi80EEENSA_ILi256EEEEEENS_12float_e4m3_tENS5_IJlSC_lEEESK_SL_NS4_8TiledMMAINS4_8MMA_AtomIJNS4_4SM904GMMA30MMA_64x16x32_F32E4M3E4M3_SS_TNILNSP_7ScaleInE1ELSR_1EEEEEENS4_6LayoutISD_NS5_IJSC_NSA_ILi0EEESV_EEEEENS5_IJNS4_10UnderscoreESY_SY_EEEEENS4_13SM90_TMA_LOADENS4_14ComposedLayoutINS4_7SwizzleILi3ELi4ELi3EEENS4_18smem_ptr_flag_bitsILi8EEENSU_INS5_IJNSA_ILi8EEENSA_ILi128EEEEEENS5_IJS18_SC_EEEEEEEvNS4_8identityENS4_23SM90_TMA_LOAD_MULTICASTES1C_vS1D_EENS_8epilogue10collective6detail29Sm90TmaWarpSpecializedAdapterINS1H_15DefaultEpilogueISK_SL_SL_NS1G_6thread17LinearCombinationISK_Li1EffLNS1L_9ScaleType4KindE0ELNS_15FloatRoundStyleE2ESK_EENS1_15EpilogueDefaultEEEEEvvEEEEvNT_6ParamsE)
        /*0008*/ 	.word	0x000000a8


	//----- nvinfo : EIATTR_FRAME_SIZE
	.align		4
.L_12:
        /*000c*/ 	.byte	0x04, 0x11
        /*000e*/ 	.short	(.L_14 - .L_13)
	.align		4
.L_13:
        /*0010*/ 	.word	index@(_ZN7cutlass13device_kernelINS_4gemm6kernel13GemmUniversalIN4cute5tupleIJiiiiEEENS1_10collective13CollectiveMmaINS1_37MainloopSm90TmaGmmaWarpSpecializedFP8ILi3ENS5_IJNS4_1CILi2EEENSA_ILi1EEESC_EEENS1_35KernelTmaWarpSpecializedCooperativeEEENS5_IJNSA_ILi192EEENSA_ILi80EEENSA_ILi256EEEEEENS_12float_e4m3_tENS5_IJlSC_lEEESK_SL_NS4_8TiledMMAINS4_8MMA_AtomIJNS4_4SM904GMMA30MMA_64x16x32_F32E4M3E4M3_SS_TNILNSP_7ScaleInE1ELSR_1EEEEEENS4_6LayoutISD_NS5_IJSC_NSA_ILi0EEESV_EEEEENS5_IJNS4_10UnderscoreESY_SY_EEEEENS4_13SM90_TMA_LOADENS4_14ComposedLayoutINS4_7SwizzleILi3ELi4ELi3EEENS4_18smem_ptr_flag_bitsILi8EEENSU_INS5_IJNSA_ILi8EEENSA_ILi128EEEEEENS5_IJS18_SC_EEEEEEEvNS4_8identityENS4_23SM90_TMA_LOAD_MULTICASTES1C_vS1D_EENS_8epilogue10collective6detail29Sm90TmaWarpSpecializedAdapterINS1H_15DefaultEpilogueISK_SL_SL_NS1G_6thread17LinearCombinationISK_Li1EffLNS1L_9ScaleType4KindE0ELNS_15FloatRoundStyleE2ESK_EENS1_15EpilogueDefaultEEEEEvvEEEEvNT_6ParamsE)
        /*0014*/ 	.word	0x00000000


	//----- nvinfo : EIATTR_MIN_STACK_SIZE
	.align		4
.L_14:
        /*0018*/ 	.byte	0x04, 0x12
        /*001a*/ 	.short	(.L_16 - .L_15)
	.align		4
.L_15:
        /*001c*/ 	.word	index@(_ZN7cutlass13device_kernelINS_4gemm6kernel13GemmUniversalIN4cute5tupleIJiiiiEEENS1_10collective13CollectiveMmaINS1_37MainloopSm90TmaGmmaWarpSpecializedFP8ILi3ENS5_IJNS4_1CILi2EEENSA_ILi1EEESC_EEENS1_35KernelTmaWarpSpecializedCooperativeEEENS5_IJNSA_ILi192EEENSA_ILi80EEENSA_ILi256EEEEEENS_12float_e4m3_tENS5_IJlSC_lEEESK_SL_NS4_8TiledMMAINS4_8MMA_AtomIJNS4_4SM904GMMA30MMA_64x16x32_F32E4M3E4M3_SS_TNILNSP_7ScaleInE1ELSR_1EEEEEENS4_6LayoutISD_NS5_IJSC_NSA_ILi0EEESV_EEEEENS5_IJNS4_10UnderscoreESY_SY_EEEEENS4_13SM90_TMA_LOADENS4_14ComposedLayoutINS4_7SwizzleILi3ELi4ELi3EEENS4_18smem_ptr_flag_bitsILi8EEENSU_INS5_IJNSA_ILi8EEENSA_ILi128EEEEEENS5_IJS18_SC_EEEEEEEvNS4_8identityENS4_23SM90_TMA_LOAD_MULTICASTES1C_vS1D_EENS_8epilogue10collective6detail29Sm90TmaWarpSpecializedAdapterINS1H_15DefaultEpilogueISK_SL_SL_NS1G_6thread17LinearCombinationISK_Li1EffLNS1L_9ScaleType4KindE0ELNS_15FloatRoundStyleE2ESK_EENS1_15EpilogueDefaultEEEEEvvEEEEvNT_6ParamsE)
        /*0020*/ 	.word	0x00000000
.L_16:


//--------------------- .nv.compat                --------------------------
	.section	.nv.compat,"",@"SHT_CUDA_COMPAT_INFO"
	.align	4
        /*0000*/ 	.byte	0x02, 0x09, 0x01, 0x00, 0x02, 0x02, 0x04, 0x00, 0x02, 0x05, 0x05, 0x00, 0x03, 0x07, 0x01, 0x01
        /*0010*/ 	.byte	0x02, 0x03, 0x01, 0x00, 0x02, 0x06, 0x01, 0x00, 0x04, 0x0b, 0x08, 0x00, 0x00, 0x00, 0x00, 0x00
        /*0020*/ 	.byte	0x00, 0x00, 0x00, 0x00


//--------------------- .nv.info._ZN7cutlass13device_kernelINS_4gemm6kernel13GemmUniversalIN4cute5tupleIJiiiiEEENS1_10collective13CollectiveMmaINS1_37MainloopSm90TmaGmmaWarpSpecializedFP8ILi3ENS5_IJNS4_1CILi2EEENSA_ILi1EEESC_EEENS1_35KernelTmaWarpSpecializedCooperativeEEENS5_IJNSA_ILi192EEENSA_ILi80EEENSA_ILi256EEEEEENS_12float_e4m3_tENS5_IJlSC_lEEESK_SL_NS4_8TiledMMAINS4_8MMA_AtomIJNS4_4SM904GMMA30MMA_64x16x32_F32E4M3E4M3_SS_TNILNSP_7ScaleInE1ELSR_1EEEEEENS4_6LayoutISD_NS5_IJSC_NSA_ILi0EEESV_EEEEENS5_IJNS4_10UnderscoreESY_SY_EEEEENS4_13SM90_TMA_LOADENS4_14ComposedLayoutINS4_7SwizzleILi3ELi4ELi3EEENS4_18smem_ptr_flag_bitsILi8EEENSU_INS5_IJNSA_ILi8EEENSA_ILi128EEEEEENS5_IJS18_SC_EEEEEEEvNS4_8identityENS4_23SM90_TMA_LOAD_MULTICASTES1C_vS1D_EENS_8epilogue10collective6detail29Sm90TmaWarpSpecializedAdapterINS1H_15DefaultEpilogueISK_SL_SL_NS1G_6thread17LinearCombinationISK_Li1EffLNS1L_9ScaleType4KindE0ELNS_15FloatRoundStyleE2ESK_EENS1_15EpilogueDefaultEEEEEvvEEEEvNT_6ParamsE --------------------------
	.section	.nv.info._ZN7cutlass13device_kernelINS_4gemm6kernel13GemmUniversalIN4cute5tupleIJiiiiEEENS1_10collective13CollectiveMmaINS1_37MainloopSm90TmaGmmaWarpSpecializedFP8ILi3ENS5_IJNS4_1CILi2EEENSA_ILi1EEESC_EEENS1_35KernelTmaWarpSpecializedCooperativeEEENS5_IJNSA_ILi192EEENSA_ILi80EEENSA_ILi256EEEEEENS_12float_e4m3_tENS5_IJlSC_lEEESK_SL_NS4_8TiledMMAINS4_8MMA_AtomIJNS4_4SM904GMMA30MMA_64x16x32_F32E4M3E4M3_SS_TNILNSP_7ScaleInE1ELSR_1EEEEEENS4_6LayoutISD_NS5_IJSC_NSA_ILi0EEESV_EEEEENS5_IJNS4_10UnderscoreESY_SY_EEEEENS4_13SM90_TMA_LOADENS4_14ComposedLayoutINS4_7SwizzleILi3ELi4ELi3EEENS4_18smem_ptr_flag_bitsILi8EEENSU_INS5_IJNSA_ILi8EEENSA_ILi128EEEEEENS5_IJS18_SC_EEEEEEEvNS4_8identityENS4_23SM90_TMA_LOAD_MULTICASTES1C_vS1D_EENS_8epilogue10collective6detail29Sm90TmaWarpSpecializedAdapterINS1H_15DefaultEpilogueISK_SL_SL_NS1G_6thread17LinearCombinationISK_Li1EffLNS1L_9ScaleType4KindE0ELNS_15FloatRoundStyleE2ESK_EENS1_15EpilogueDefaultEEEEEvvEEEEvNT_6ParamsE,"",@"SHT_CUDA_INFO"
	.sectionflags	@""
	.align	4


	//----- nvinfo : EIATTR_CUDA_API_VERSION
	.align		4
        /*0000*/ 	.byte	0x04, 0x37
        /*0002*/ 	.short	(.L_18 - .L_17)
.L_17:
        /*0004*/ 	.word	0x00000082


	//----- nvinfo : EIATTR_KPARAM_INFO
	.align		4
.L_18:
        /*0008*/ 	.byte	0x04, 0x17
        /*000a*/ 	.short	(.L_20 - .L_19)
.L_19:
        /*000c*/ 	.word	0x00000000
        /*0010*/ 	.short	0x0000
        /*0012*/ 	.short	0x0070
        /*0014*/ 	.byte	0x00, 0xf0, 0x01, 0x10


	//----- nvinfo : EIATTR_SPARSE_MMA_MASK
	.align		4
.L_20:
        /*0018*/ 	.byte	0x03, 0x50
        /*001a*/ 	.short	0x0000


	//----- nvinfo : EIATTR_MAXREG_COUNT
	.align		4
        /*001c*/ 	.byte	0x03, 0x1b
        /*001e*/ 	.short	0x00a8


	//----- nvinfo : EIATTR_NUM_BARRIERS
	.align		4
        /*0020*/ 	.byte	0x02, 0x4c
        /*0022*/ 	.byte	0x01
	.zero		1


	//----- nvinfo : EIATTR_MERCURY_ISA_VERSION
	.align		4
        /*0024*/ 	.byte	0x03, 0x5f
        /*0026*/ 	.short	0x0101


	//----- nvinfo : EIATTR_INT_WARP_WIDE_INSTR_OFFSETS
	.align		4
        /*0028*/ 	.byte	0x04, 0x31
        /*002a*/ 	.short	(.L_22 - .L_21)


	//   ....[0]....
.L_21:
        /*002c*/ 	.word	0x00000480


	//   ....[1]....
        /*0030*/ 	.word	0x000004b0


	//   ....[2]....
        /*0034*/ 	.word	0x00000650


	//----- nvinfo : EIATTR_COOP_GROUP_MASK_REGIDS
	.align		4
.L_22:
        /*0038*/ 	.byte	0x04, 0x29
        /*003a*/ 	.short	(.L_24 - .L_23)


	//   ....[0]....
.L_23:
        /*003c*/ 	.word	0xffffffff


	//   ....[1]....
        /*0040*/ 	.word	0xffffffff


	//   ....[2]....
        /*0044*/ 	.word	0xffffffff


	//   ....[3]....
        /*0048*/ 	.word	0xffffffff


	//   ....[4]....
        /*004c*/ 	.word	0xffffffff


	//   ....[5]....
        /*0050*/ 	.word	0xffffffff


	//----- nvinfo : EIATTR_COOP_GROUP_INSTR_OFFSETS
	.align		4
.L_24:
        /*0054*/ 	.byte	0x04, 0x28
        /*0056*/ 	.short	(.L_26 - .L_25)


	//   ....[0]....
.L_25:
        /*0058*/ 	.word	0x00000060


	//   ....[1]....
        /*005c*/ 	.word	0x00000070


	//   ....[2]....
        /*0060*/ 	.word	0x00000130


	//   ....[3]....
        /*0064*/ 	.word	0x000002b0


	//   ....[4]....
        /*0068*/ 	.word	0x000007d0


	//   ....[5]....
        /*006c*/ 	.word	0x00001250


	//----- nvinfo : EIATTR_REG_RECONFIG
	.align		4
.L_26:
        /*0070*/ 	.byte	0x01, 0x54
	.zero		2


	//----- nvinfo : EIATTR_MBARRIER_INSTR_OFFSETS
	.align		4
        /*0074*/ 	.byte	0x04, 0x39
        /*0076*/ 	.short	(.L_28 - .L_27)


	//   ....[0]....
.L_27:
        /*0078*/ 	.word	0x00000230
        /*007c*/ 	.word	0x000000ff
        /*0080*/ 	.word	0x00000000
        /*0084*/ 	.short	0x0100
        /*0086*/ 	.byte	0x08
	.zero		1


	//   ....[1]....
        /*0088*/ 	.word	0x00000240
        /*008c*/ 	.word	0x000000ff
        /*0090*/ 	.word	0x00000018
        /*0094*/ 	.short	0x0100
        /*0096*/ 	.byte	0x08
	.zero		1


	//   ....[2]....
        /*0098*/ 	.word	0x00000250
        /*009c*/ 	.word	0x000000ff
        /*00a0*/ 	.word	0x00000008
        /*00a4*/ 	.short	0x0100
        /*00a6*/ 	.byte	0x08
	.zero		1


	//   ....[3]....
        /*00a8*/ 	.word	0x00000260
        /*00ac*/ 	.word	0x000000ff
        /*00b0*/ 	.word	0x00000020
        /*00b4*/ 	.short	0x0100
        /*00b6*/ 	.byte	0x08
	.zero		1


	//   ....[4]....
        /*00b8*/ 	.word	0x00000270
        /*00bc*/ 	.word	0x000000ff
        /*00c0*/ 	.word	0x00000010
        /*00c4*/ 	.short	0x0100
        /*00c6*/ 	.byte	0x08
	.zero		1


	//   ....[5]....
        /*00c8*/ 	.word	0x00000280
        /*00cc*/ 	.word	0x000000ff
        /*00d0*/ 	.word	0x00000028
        /*00d4*/ 	.short	0x0100
        /*00d6*/ 	.byte	0x08
	.zero		1


	//   ....[6]....
        /*00d8*/ 	.word	0x000006e0
        /*00dc*/ 	.word	0x000000ff
        /*00e0*/ 	.word	0x00000040
        /*00e4*/ 	.short	0x0100
        /*00e6*/ 	.byte	0x06
	.zero		1


	//   ....[7]....
        /*00e8*/ 	.word	0x00000770
        /*00ec*/ 	.word	0x000000ff
        /*00f0*/ 	.word	0x00000048
        /*00f4*/ 	.short	0x0100
        /*00f6*/ 	.byte	0x06
	.zero		1


	//   ....[8]....
        /*00f8*/ 	.word	0x00001870
        /*00fc*/ 	.word	0x000000ff
        /*0100*/ 	.word	0x00000000
        /*0104*/ 	.short	0x010a
        /*0106*/ 	.byte	0x06
	.zero		1


	//   ....[9]....
        /*0108*/ 	.word	0x000018b0
        /*010c*/ 	.word	0x000000ff
        /*0110*/ 	.word	0x00000000
        /*0114*/ 	.short	0x010a
        /*0116*/ 	.byte	0x06
	.zero		1


	//   ....[10]....
        /*0118*/ 	.word	0x00003740
        /*011c*/ 	.word	0x000000ff
        /*0120*/ 	.word	0x00000000
        /*0124*/ 	.short	0x010a
        /*0126*/ 	.byte	0x0e
	.zero		1


	//   ....[11]....
        /*0128*/ 	.word	0x00003780
        /*012c*/ 	.word	0x000000ff
        /*0130*/ 	.word	0x00000000
        /*0134*/ 	.short	0x010a
        /*0136*/ 	.byte	0x0e
	.zero		1


	//   ....[12]....
        /*0138*/ 	.word	0x000052c0
        /*013c*/ 	.word	0x000000af
        /*0140*/ 	.word	0x00000000
        /*0144*/ 	.short	0x0101
        /*0146*/ 	.byte	0x3f
	.zero		1


	//   ....[13]....
        /*0148*/ 	.word	0x00005a60
        /*014c*/ 	.word	0x00000018
        /*0150*/ 	.word	0x00000000
        /*0154*/ 	.short	0x0101
        /*0156*/ 	.byte	0x3f
	.zero		1


	//   ....[14]....
        /*0158*/ 	.word	0x0000c5d0
        /*015c*/ 	.word	0x00000012
        /*0160*/ 	.word	0x00000018
        /*0164*/ 	.short	0x010a
        /*0166*/ 	.byte	0x3f
	.zero		1


	//   ....[15]....
        /*0168*/ 	.word	0x0000ca00
        /*016c*/ 	.word	0x00000008
        /*0170*/ 	.word	0x00000048
        /*0174*/ 	.short	0x0101
        /*0176*/ 	.byte	0x3f
	.zero		1


	//   ....[16]....
        /*0178*/ 	.word	0x0000d130
        /*017c*/ 	.word	0x00000004
        /*0180*/ 	.word	0x00000000
        /*0184*/ 	.short	0x010a
        /*0186*/ 	.byte	0x3f
	.zero		1


	//   ....[17]....
        /*0188*/ 	.word	0x0000d1b0
        /*018c*/ 	.word	0x00000006
        /*0190*/ 	.word	0x00000000
        /*0194*/ 	.short	0x010a
        /*0196*/ 	.byte	0x3f
	.zero		1


	//   ....[18]....
        /*0198*/ 	.word	0x0000d240
        /*019c*/ 	.word	0x00000003
        /*01a0*/ 	.word	0x00000000
        /*01a4*/ 	.short	0x010a
        /*01a6*/ 	.byte	0x3f
	.zero		1


	//   ....[19]....
        /*01a8*/ 	.word	0x0000d2b0
        /*01ac*/ 	.word	0x0000000d
        /*01b0*/ 	.word	0x00000000
        /*01b4*/ 	.short	0x010a
        /*01b6*/ 	.byte	0x3f
	.zero		1


	//   ....[20]....
        /*01b8*/ 	.word	0x0000d310
        /*01bc*/ 	.word	0x000000b0
        /*01c0*/ 	.word	0x00000000
        /*01c4*/ 	.short	0x010a
        /*01c6*/ 	.byte	0x3f
	.zero		1


	//   ....[21]....
        /*01c8*/ 	.word	0x0000d3e0
        /*01cc*/ 	.word	0x00000012
        /*01d0*/ 	.word	0x00000018
        /*01d4*/ 	.short	0x010a
        /*01d6*/ 	.byte	0x3f
	.zero		1


	//   ....[22]....
        /*01d8*/ 	.word	0x0000d4b0
        /*01dc*/ 	.word	0x00000004
        /*01e0*/ 	.word	0x00000000
        /*01e4*/ 	.short	0x010a
        /*01e6*/ 	.byte	0x3f
	.zero		1


	//   ....[23]....
        /*01e8*/ 	.word	0x0000d500
        /*01ec*/ 	.word	0x00000006
        /*01f0*/ 	.word	0x00000000
        /*01f4*/ 	.short	0x010a
        /*01f6*/ 	.byte	0x3f
	.zero		1


	//----- nvinfo : EIATTR_NUM_MBARRIERS
	.align		4
.L_28:
        /*01f8*/ 	.byte	0x03, 0x38
        /*01fa*/ 	.short	0x0008


	//----- nvinfo : EIATTR_EXIT_INSTR_OFFSETS
	.align		4
        /*01fc*/ 	.byte	0x04, 0x1c
        /*01fe*/ 	.short	(.L_30 - .L_29)


	//   ....[0]....
.L_29:
        /*0200*/ 	.word	0x00000930


	//   ....[1]....
        /*0204*/ 	.word	0x00001120


	//   ....[2]....
        /*0208*/ 	.word	0x0000bd00


	//   ....[3]....
        /*020c*/ 	.word	0x0000c260


	//   ....[4]....
        /*0210*/ 	.word	0x0000d290


	//----- nvinfo : EIATTR_MAX_THREADS
	.align		4
.L_30:
        /*0214*/ 	.byte	0x04, 0x05
        /*0216*/ 	.short	(.L_32 - .L_31)
.L_31:
        /*0218*/ 	.word	0x00000180
        /*021c*/ 	.word	0x00000001
        /*0220*/ 	.word	0x00000001


	//----- nvinfo : EIATTR_CRS_STACK_SIZE
	.align		4
.L_32:
        /*0224*/ 	.byte	0x04, 0x1e
        /*0226*/ 	.short	(.L_34 - .L_33)
.L_33:
        /*0228*/ 	.word	0x00000000


	//----- nvinfo : EIATTR_CBANK_PARAM_SIZE
	.align		4
.L_34:
        /*022c*/ 	.byte	0x03, 0x19
        /*022e*/ 	.short	0x0470


	//----- nvinfo : EIATTR_PARAM_CBANK
	.align		4
        /*0230*/ 	.byte	0x04, 0x0a
        /*0232*/ 	.short	(.L_36 - .L_35)
	.align		4
.L_35:
        /*0234*/ 	.word	index@(.nv.constant0._ZN7cutlass13device_kernelINS_4gemm6kernel13GemmUniversalIN4cute5tupleIJiiiiEEENS1_10collective13CollectiveMmaINS1_37MainloopSm90TmaGmmaWarpSpecializedFP8ILi3ENS5_IJNS4_1CILi2EEENSA_ILi1EEESC_EEENS1_35KernelTmaWarpSpecializedCooperativeEEENS5_IJNSA_ILi192EEENSA_ILi80EEENSA_ILi256EEEEEENS_12float_e4m3_tENS5_IJlSC_lEEESK_SL_NS4_8TiledMMAINS4_8MMA_AtomIJNS4_4SM904GMMA30MMA_64x16x32_F32E4M3E4M3_SS_TNILNSP_7ScaleInE1ELSR_1EEEEEENS4_6LayoutISD_NS5_IJSC_NSA_ILi0EEESV_EEEEENS5_IJNS4_10UnderscoreESY_SY_EEEEENS4_13SM90_TMA_LOADENS4_14ComposedLayoutINS4_7SwizzleILi3ELi4ELi3EEENS4_18smem_ptr_flag_bitsILi8EEENSU_INS5_IJNSA_ILi8EEENSA_ILi128EEEEEENS5_IJS18_SC_EEEEEEEvNS4_8identityENS4_23SM90_TMA_LOAD_MULTICASTES1C_vS1D_EENS_8epilogue10collective6detail29Sm90TmaWarpSpecializedAdapterINS1H_15DefaultEpilogueISK_SL_SL_NS1G_6thread17LinearCombinationISK_Li1EffLNS1L_9ScaleType4KindE0ELNS_15FloatRoundStyleE2ESK_EENS1_15EpilogueDefaultEEEEEvvEEEEvNT_6ParamsE)
        /*0238*/ 	.short	0x0210
        /*023a*/ 	.short	0x0470


	//----- nvinfo : EIATTR_SW_WAR
	.align		4
.L_36:
        /*023c*/ 	.byte	0x04, 0x36
        /*023e*/ 	.short	(.L_38 - .L_37)
.L_37:
        /*0240*/ 	.word	0x00000008
.L_38:


//--------------------- .nv.callgraph             --------------------------
	.section	.nv.callgraph,"",@"SHT_CUDA_CALLGRAPH"
	.align	4
	.sectionentsize	8
	.align		4
        /*0000*/ 	.word	0x00000000
	.align		4
        /*0004*/ 	.word	0xffffffff
	.align		4
        /*0008*/ 	.word	0x00000000
	.align		4
        /*000c*/ 	.word	0xfffffffe
	.align		4
        /*0010*/ 	.word	0x00000000
	.align		4
        /*0014*/ 	.word	0xfffffffd
	.align		4
        /*0018*/ 	.word	0x00000000
	.align		4
        /*001c*/ 	.word	0xfffffffc


//--------------------- .nv.constant4             --------------------------
	.section	.nv.constant4,"a",@progbits
	.align	8
	.align		8
.nv.constant4:
        /*0000*/ 	.dword	_ZN39_INTERNAL_6e0c71e9_4_k_cu_83db5ed1_60254cuda3std3__45__cpo5beginE
	.align		8
        /*0008*/ 	.dword	_ZN39_INTERNAL_6e0c71e9_4_k_cu_83db5ed1_60254cuda3std3__45__cpo3endE
	.align		8
        /*0010*/ 	.dword	_ZN39_INTERNAL_6e0c71e9_4_k_cu_83db5ed1_60254cuda3std3__45__cpo6cbeginE
	.align		8
        /*0018*/ 	.dword	_ZN39_INTERNAL_6e0c71e9_4_k_cu_83db5ed1_60254cuda3std3__45__cpo4cendE
	.align		8
        /*0020*/ 	.dword	_ZN39_INTERNAL_6e0c71e9_4_k_cu_83db5ed1_60254cuda3std3__441_GLOBAL__N__6e0c71e9_4_k_cu_83db5ed1_60256ignoreE
	.align		8
        /*0028*/ 	.dword	_ZN39_INTERNAL_6e0c71e9_4_k_cu_83db5ed1_60254cuda3std3__419piecewise_constructE
	.align		8
        /*0030*/ 	.dword	_ZN39_INTERNAL_6e0c71e9_4_k_cu_83db5ed1_60254cuda3std3__48in_placeE
	.align		8
        /*0038*/ 	.dword	_ZN39_INTERNAL_6e0c71e9_4_k_cu_83db5ed1_60254cuda3std6ranges3__45__cpo4swapE
	.align		8
        /*0040*/ 	.dword	_ZN39_INTERNAL_6e0c71e9_4_k_cu_83db5ed1_60254cuda3std6ranges3__45__cpo9iter_moveE
	.align		8
        /*0048*/ 	.dword	_ZN39_INTERNAL_6e0c71e9_4_k_cu_83db5ed1_60254cute7productE
	.align		8
        /*0050*/ 	.dword	_ZN39_INTERNAL_6e0c71e9_4_k_cu_83db5ed1_60254cute1_E


//--------------------- .text._ZN7cutlass13device_kernelINS_4gemm6kernel13GemmUniversalIN4cute5tupleIJiiiiEEENS1_10collective13CollectiveMmaINS1_37MainloopSm90TmaGmmaWarpSpecializedFP8ILi3ENS5_IJNS4_1CILi2EEENSA_ILi1EEESC_EEENS1_35KernelTmaWarpSpecializedCooperativeEEENS5_IJNSA_ILi192EEENSA_ILi80EEENSA_ILi256EEEEEENS_12float_e4m3_tENS5_IJlSC_lEEESK_SL_NS4_8TiledMMAINS4_8MMA_AtomIJNS4_4SM904GMMA30MMA_64x16x32_F32E4M3E4M3_SS_TNILNSP_7ScaleInE1ELSR_1EEEEEENS4_6LayoutISD_NS5_IJSC_NSA_ILi0EEESV_EEEEENS5_IJNS4_10UnderscoreESY_SY_EEEEENS4_13SM90_TMA_LOADENS4_14ComposedLayoutINS4_7SwizzleILi3ELi4ELi3EEENS4_18smem_ptr_flag_bitsILi8EEENSU_INS5_IJNSA_ILi8EEENSA_ILi128EEEEEENS5_IJS18_SC_EEEEEEEvNS4_8identityENS4_23SM90_TMA_LOAD_MULTICASTES1C_vS1D_EENS_8epilogue10collective6detail29Sm90TmaWarpSpecializedAdapterINS1H_15DefaultEpilogueISK_SL_SL_NS1G_6thread17LinearCombinationISK_Li1EffLNS1L_9ScaleType4KindE0ELNS_15FloatRoundStyleE2ESK_EENS1_15EpilogueDefaultEEEEEvvEEEEvNT_6ParamsE --------------------------
	.section	.text._ZN7cutlass13device_kernelINS_4gemm6kernel13GemmUniversalIN4cute5tupleIJiiiiEEENS1_10collective13CollectiveMmaINS1_37MainloopSm90TmaGmmaWarpSpecializedFP8ILi3ENS5_IJNS4_1CILi2EEENSA_ILi1EEESC_EEENS1_35KernelTmaWarpSpecializedCooperativeEEENS5_IJNSA_ILi192EEENSA_ILi80EEENSA_ILi256EEEEEENS_12float_e4m3_tENS5_IJlSC_lEEESK_SL_NS4_8TiledMMAINS4_8MMA_AtomIJNS4_4SM904GMMA30MMA_64x16x32_F32E4M3E4M3_SS_TNILNSP_7ScaleInE1ELSR_1EEEEEENS4_6LayoutISD_NS5_IJSC_NSA_ILi0EEESV_EEEEENS5_IJNS4_10UnderscoreESY_SY_EEEEENS4_13SM90_TMA_LOADENS4_14ComposedLayoutINS4_7SwizzleILi3ELi4ELi3EEENS4_18smem_ptr_flag_bitsILi8EEENSU_INS5_IJNSA_ILi8EEENSA_ILi128EEEEEENS5_IJS18_SC_EEEEEEEvNS4_8identityENS4_23SM90_TMA_LOAD_MULTICASTES1C_vS1D_EENS_8epilogue10collective6detail29Sm90TmaWarpSpecializedAdapterINS1H_15DefaultEpilogueISK_SL_SL_NS1G_6thread17LinearCombinationISK_Li1EffLNS1L_9ScaleType4KindE0ELNS_15FloatRoundStyleE2ESK_EENS1_15EpilogueDefaultEEEEEvvEEEEvNT_6ParamsE,"ax",@progbits
	.align	128
.text._ZN7cutlass13device_kernelINS_4gemm6kernel13GemmUniversalIN4cute5tupleIJiiiiEEENS1_10collective13CollectiveMmaINS1_37MainloopSm90TmaGmmaWarpSpecializedFP8ILi3ENS5_IJNS4_1CILi2EEENSA_ILi1EEESC_EEENS1_35KernelTmaWarpSpecializedCooperativeEEENS5_IJNSA_ILi192EEENSA_ILi80EEENSA_ILi256EEEEEENS_12float_e4m3_tENS5_IJlSC_lEEESK_SL_NS4_8TiledMMAINS4_8MMA_AtomIJNS4_4SM904GMMA30MMA_64x16x32_F32E4M3E4M3_SS_TNILNSP_7ScaleInE1ELSR_1EEEEEENS4_6LayoutISD_NS5_IJSC_NSA_ILi0EEESV_EEEEENS5_IJNS4_10UnderscoreESY_SY_EEEEENS4_13SM90_TMA_LOADENS4_14ComposedLayoutINS4_7SwizzleILi3ELi4ELi3EEENS4_18smem_ptr_flag_bitsILi8EEENSU_INS5_IJNSA_ILi8EEENSA_ILi128EEEEEENS5_IJS18_SC_EEEEEEEvNS4_8identityENS4_23SM90_TMA_LOAD_MULTICASTES1C_vS1D_EENS_8epilogue10collective6detail29Sm90TmaWarpSpecializedAdapterINS1H_15DefaultEpilogueISK_SL_SL_NS1G_6thread17LinearCombinationISK_Li1EffLNS1L_9ScaleType4KindE0ELNS_15FloatRoundStyleE2ESK_EENS1_15EpilogueDefaultEEEEEvvEEEEvNT_6ParamsE:
        .type           _ZN7cutlass13device_kernelINS_4gemm6kernel13GemmUniversalIN4cute5tupleIJiiiiEEENS1_10collective13CollectiveMmaINS1_37MainloopSm90TmaGmmaWarpSpecializedFP8ILi3ENS5_IJNS4_1CILi2EEENSA_ILi1EEESC_EEENS1_35KernelTmaWarpSpecializedCooperativeEEENS5_IJNSA_ILi192EEENSA_ILi80EEENSA_ILi256EEEEEENS_12float_e4m3_tENS5_IJlSC_lEEESK_SL_NS4_8TiledMMAINS4_8MMA_AtomIJNS4_4SM904GMMA30MMA_64x16x32_F32E4M3E4M3_SS_TNILNSP_7ScaleInE1ELSR_1EEEEEENS4_6LayoutISD_NS5_IJSC_NSA_ILi0EEESV_EEEEENS5_IJNS4_10UnderscoreESY_SY_EEEEENS4_13SM90_TMA_LOADENS4_14ComposedLayoutINS4_7SwizzleILi3ELi4ELi3EEENS4_18smem_ptr_flag_bitsILi8EEENSU_INS5_IJNSA_ILi8EEENSA_ILi128EEEEEENS5_IJS18_SC_EEEEEEEvNS4_8identityENS4_23SM90_TMA_LOAD_MULTICASTES1C_vS1D_EENS_8epilogue10collective6detail29Sm90TmaWarpSpecializedAdapterINS1H_15DefaultEpilogueISK_SL_SL_NS1G_6thread17LinearCombinationISK_Li1EffLNS1L_9ScaleType4KindE0ELNS_15FloatRoundStyleE2ESK_EENS1_15EpilogueDefaultEEEEEvvEEEEvNT_6ParamsE,@function
        .size           _ZN7cutlass13device_kernelINS_4gemm6kernel13GemmUniversalIN4cute5tupleIJiiiiEEENS1_10collective13CollectiveMmaINS1_37MainloopSm90TmaGmmaWarpSpecializedFP8ILi3ENS5_IJNS4_1CILi2EEENSA_ILi1EEESC_EEENS1_35KernelTmaWarpSpecializedCooperativeEEENS5_IJNSA_ILi192EEENSA_ILi80EEENSA_ILi256EEEEEENS_12float_e4m3_tENS5_IJlSC_lEEESK_SL_NS4_8TiledMMAINS4_8MMA_AtomIJNS4_4SM904GMMA30MMA_64x16x32_F32E4M3E4M3_SS_TNILNSP_7ScaleInE1ELSR_1EEEEEENS4_6LayoutISD_NS5_IJSC_NSA_ILi0EEESV_EEEEENS5_IJNS4_10UnderscoreESY_SY_EEEEENS4_13SM90_TMA_LOADENS4_14ComposedLayoutINS4_7SwizzleILi3ELi4ELi3EEENS4_18smem_ptr_flag_bitsILi8EEENSU_INS5_IJNSA_ILi8EEENSA_ILi128EEEEEENS5_IJS18_SC_EEEEEEEvNS4_8identityENS4_23SM90_TMA_LOAD_MULTICASTES1C_vS1D_EENS_8epilogue10collective6detail29Sm90TmaWarpSpecializedAdapterINS1H_15DefaultEpilogueISK_SL_SL_NS1G_6thread17LinearCombinationISK_Li1EffLNS1L_9ScaleType4KindE0ELNS_15FloatRoundStyleE2ESK_EENS1_15EpilogueDefaultEEEEEvvEEEEvNT_6ParamsE,(.L_x_236 - _ZN7cutlass13device_kernelINS_4gemm6kernel13GemmUniversalIN4cute5tupleIJiiiiEEENS1_10collective13CollectiveMmaINS1_37MainloopSm90TmaGmmaWarpSpecializedFP8ILi3ENS5_IJNS4_1CILi2EEENSA_ILi1EEESC_EEENS1_35KernelTmaWarpSpecializedCooperativeEEENS5_IJNSA_ILi192EEENSA_ILi80EEENSA_ILi256EEEEEENS_12float_e4m3_tENS5_IJlSC_lEEESK_SL_NS4_8TiledMMAINS4_8MMA_AtomIJNS4_4SM904GMMA30MMA_64x16x32_F32E4M3E4M3_SS_TNILNSP_7ScaleInE1ELSR_1EEEEEENS4_6LayoutISD_NS5_IJSC_NSA_ILi0EEESV_EEEEENS5_IJNS4_10UnderscoreESY_SY_EEEEENS4_13SM90_TMA_LOADENS4_14ComposedLayoutINS4_7SwizzleILi3ELi4ELi3EEENS4_18smem_ptr_flag_bitsILi8EEENSU_INS5_IJNSA_ILi8EEENSA_ILi128EEEEEENS5_IJS18_SC_EEEEEEEvNS4_8identityENS4_23SM90_TMA_LOAD_MULTICASTES1C_vS1D_EENS_8epilogue10collective6detail29Sm90TmaWarpSpecializedAdapterINS1H_15DefaultEpilogueISK_SL_SL_NS1G_6thread17LinearCombinationISK_Li1EffLNS1L_9ScaleType4KindE0ELNS_15FloatRoundStyleE2ESK_EENS1_15EpilogueDefaultEEEEEvvEEEEvNT_6ParamsE)
        .other          _ZN7cutlass13device_kernelINS_4gemm6kernel13GemmUniversalIN4cute5tupleIJiiiiEEENS1_10collective13CollectiveMmaINS1_37MainloopSm90TmaGmmaWarpSpecializedFP8ILi3ENS5_IJNS4_1CILi2EEENSA_ILi1EEESC_EEENS1_35KernelTmaWarpSpecializedCooperativeEEENS5_IJNSA_ILi192EEENSA_ILi80EEENSA_ILi256EEEEEENS_12float_e4m3_tENS5_IJlSC_lEEESK_SL_NS4_8TiledMMAINS4_8MMA_AtomIJNS4_4SM904GMMA30MMA_64x16x32_F32E4M3E4M3_SS_TNILNSP_7ScaleInE1ELSR_1EEEEEENS4_6LayoutISD_NS5_IJSC_NSA_ILi0EEESV_EEEEENS5_IJNS4_10UnderscoreESY_SY_EEEEENS4_13SM90_TMA_LOADENS4_14ComposedLayoutINS4_7SwizzleILi3ELi4ELi3EEENS4_18smem_ptr_flag_bitsILi8EEENSU_INS5_IJNSA_ILi8EEENSA_ILi128EEEEEENS5_IJS18_SC_EEEEEEEvNS4_8identityENS4_23SM90_TMA_LOAD_MULTICASTES1C_vS1D_EENS_8epilogue10collective6detail29Sm90TmaWarpSpecializedAdapterINS1H_15DefaultEpilogueISK_SL_SL_NS1G_6thread17LinearCombinationISK_Li1EffLNS1L_9ScaleType4KindE0ELNS_15FloatRoundStyleE2ESK_EENS1_15EpilogueDefaultEEEEEvvEEEEvNT_6ParamsE,@"STO_CUDA_ENTRY STV_DEFAULT"
_ZN7cutlass13device_kernelINS_4gemm6kernel13GemmUniversalIN4cute5tupleIJiiiiEEENS1_10collective13CollectiveMmaINS1_37MainloopSm90TmaGmmaWarpSpecializedFP8ILi3ENS5_IJNS4_1CILi2EEENSA_ILi1EEESC_EEENS1_35KernelTmaWarpSpecializedCooperativeEEENS5_IJNSA_ILi192EEENSA_ILi80EEENSA_ILi256EEEEEENS_12float_e4m3_tENS5_IJlSC_lEEESK_SL_NS4_8TiledMMAINS4_8MMA_AtomIJNS4_4SM904GMMA30MMA_64x16x32_F32E4M3E4M3_SS_TNILNSP_7ScaleInE1ELSR_1EEEEEENS4_6LayoutISD_NS5_IJSC_NSA_ILi0EEESV_EEEEENS5_IJNS4_10UnderscoreESY_SY_EEEEENS4_13SM90_TMA_LOADENS4_14ComposedLayoutINS4_7SwizzleILi3ELi4ELi3EEENS4_18smem_ptr_flag_bitsILi8EEENSU_INS5_IJNSA_ILi8EEENSA_ILi128EEEEEENS5_IJS18_SC_EEEEEEEvNS4_8identityENS4_23SM90_TMA_LOAD_MULTICASTES1C_vS1D_EENS_8epilogue10collective6detail29Sm90TmaWarpSpecializedAdapterINS1H_15DefaultEpilogueISK_SL_SL_NS1G_6thread17LinearCombinationISK_Li1EffLNS1L_9ScaleType4KindE0ELNS_15FloatRoundStyleE2ESK_EENS1_15EpilogueDefaultEEEEEvvEEEEvNT_6ParamsE:
[----:B------:R-:W-:Y:S01]  /*0000*/  LDC R1, c[0x0][0x28] ;  /* 0x00000a00ff017b82 */ /* 0x000fe20000000800 */
[----:B------:R-:W0:Y:S01]  /*0010*/  S2R R0, SR_TID.X ;  /* 0x0000000000007919 */ /* 0x000e220000002100 */
[----:B------:R-:W-:Y:S01]  /*0020*/  ELECT P0, URZ, PT ;  /* 0x00000000003f782f */ /* 0x000fe20003800000 */
[----:B------:R-:W-:Y:S01]  /*0030*/  BSSY B0, `(.L_x_0) ;  /* 0x000000f000007945 */ /* 0x000fe20003800000 */
[--C-:B0-----:R-:W-:Y:S02]  /*0040*/  SHF.R.U32.HI R2, RZ, 0x5, R0.reuse ;  /* 0x00000005ff027819 */ /* 0x101fe40000011600 */
[----:B------:R-:W-:-:S03]  /*0050*/  SHF.R.U32.HI R3, RZ, 0x7, R0 ;  /* 0x00000007ff037819 */ /* 0x000fc60000011600 */
[----:B------:R-:W0:Y:S04]  /*0060*/  SHFL.IDX PT, R7, R2, RZ, 0x1f ;  /* 0x00001fff02077589 */ /* 0x000e2800000e0000 */
[----:B------:R-:W1:Y:S01]  /*0070*/  SHFL.IDX PT, R3, R3, RZ, 0x1f ;  /* 0x00001fff03037589 */ /* 0x000e6200000e0000 */
[----:B0-----:R-:W-:-:S13]  /*0080*/  ISETP.NE.OR P0, PT, R7, RZ, !P0 ;  /* 0x000000ff0700720c */ /* 0x001fda0004705670 */
[----:B-1----:R-:W-:Y:S05]  /*0090*/  @P0 BRA `(.L_x_1) ;  /* 0x0000000000200947 */ /* 0x002fea0003800000 */
[----:B------:R-:W-:Y:S02]  /*00a0*/  ULDC.64 UR4, c[0x0][0x198] ;  /* 0x0000660000047ab9 */ /* 0x000fe40000000a00 */
[----:B------:R-:W-:Y:S02]  /*00b0*/  UIADD3 UR6, UP0, UR4, 0xf0, URZ ;  /* 0x000000f004067890 */ /* 0x000fe4000ff1e03f */
[----:B------:R-:W-:Y:S02]  /*00c0*/  UIADD3 UR4, UP1, UR4, 0x1f0, URZ ;  /* 0x000001f004047890 */ /* 0x000fe4000ff3e03f */
[----:B------:R-:W-:Y:S02]  /*00d0*/  UIADD3.X UR7, URZ, UR5, URZ, UP0, !UPT ;  /* 0x000000053f077290 */ /* 0x000fe400087fe43f */
[----:B------:R-:W-:-:S07]  /*00e0*/  UIADD3.X UR5, URZ, UR5, URZ, UP1, !UPT ;  /* 0x000000053f057290 */ /* 0x000fce0008ffe43f */
[----:B------:R0:W-:Y:S02]  /*00f0*/  UTMACCTL.PF [UR6] ;  /* 0x00000000060079b9 */ /* 0x0001e40008040000 */
[----:B------:R0:W-:Y:S02]  /*0100*/  UTMACCTL.PF [UR4] ;  /* 0x00000000040079b9 */ /* 0x0001e40008040000 */
[----:B0-----:R-:W-:Y:S01]  /*0110*/  NOP ;  /* 0x0000000000007918 */ /* 0x001fe20000000000 */
.L_x_1:
[----:B------:R-:W-:Y:S05]  /*0120*/  BSYNC B0 ;  /* 0x0000000000007941 */ /* 0x000fea0003800000 */
.L_x_0:
[----:B------:R-:W0:Y:S02]  /*0130*/  SHFL.IDX PT, R4, R2, RZ, 0x1f ;  /* 0x00001fff02047589 */ /* 0x000e2400000e0000 */
[----:B0-----:R-:W-:-:S13]  /*0140*/  ISETP.NE.AND P0, PT, R4, RZ, PT ;  /* 0x000000ff0400720c */ /* 0x001fda0003f05270 */
[----:B------:R-:W-:Y:S05]  /*0150*/  @P0 BRA `(.L_x_2) ;  /* 0x0000000000500947 */ /* 0x000fea0003800000 */
[----:B------:R-:W0:Y:S01]  /*0160*/  S2UR UR8, SR_CgaCtaId ;  /* 0x00000000000879c3 */ /* 0x000e220000008800 */
[----:B------:R-:W-:Y:S01]  /*0170*/  UMOV UR4, 0x400 ;  /* 0x0000040000047882 */ /* 0x000fe20000000000 */
[----:B------:R-:W-:Y:S01]  /*0180*/  UMOV UR5, 0x1 ;  /* 0x0000000100057882 */ /* 0x000fe20000000000 */
[----:B------:R-:W-:Y:S01]  /*0190*/  UMOV UR6, 0x4 ;  /* 0x0000000400067882 */ /* 0x000fe20000000000 */
[----:B------:R-:W-:Y:S01]  /*01a0*/  ELECT P0, URZ, PT ;  /* 0x00000000003f782f */ /* 0x000fe20003800000 */
[----:B------:R-:W-:-:S04]  /*01b0*/  UIADD3 UR6, -UR6, 0x100000, URZ ;  /* 0x0010000006067890 */ /* 0x000fc8000fffe13f */
[----:B------:R-:W-:Y:S02]  /*01c0*/  USHF.L.U32 UR7, UR6, 0xb, URZ ;  /* 0x0000000b06077899 */ /* 0x000fe4000800063f */
[----:B------:R-:W-:Y:S02]  /*01d0*/  USHF.L.U32 UR6, UR6, 0x1, URZ ;  /* 0x0000000106067899 */ /* 0x000fe4000800063f */
[----:B0-----:R-:W-:Y:S02]  /*01e0*/  ULEA UR8, UR8, UR4, 0x18 ;  /* 0x0000000408087291 */ /* 0x001fe4000f8ec03f */
[----:B------:R-:W-:-:S04]  /*01f0*/  UIADD3 UR4, -UR5, 0x100000, URZ ;  /* 0x0010000005047890 */ /* 0x000fc8000fffe13f */
[----:B------:R-:W-:Y:S02]  /*0200*/  USHF.L.U32 UR5, UR4, 0xb, URZ ;  /* 0x0000000b04057899 */ /* 0x000fe4000800063f */
[----:B------:R-:W-:Y:S01]  /*0210*/  USHF.L.U32 UR4, UR4, 0x1, URZ ;  /* 0x0000000104047899 */ /* 0x000fe2000800063f */
[----:B------:R-:W0:Y:S11]  /*0220*/  FENCE.VIEW.ASYNC.S ;  /* 0x00000000000073c6 */ /* 0x000e360000000000 */
[----:B0-----:R0:W1:Y:S01]  /*0230*/  SYNCS.EXCH.64 URZ, [UR8], UR4 ;  /* 0x00000004083f75b2 */ /* 0x0010620008000100 */
[----:B------:R0:W2:Y:S01]  /*0240*/  SYNCS.EXCH.64 URZ, [UR8+0x18], UR6 ;  /* 0x00001806083f75b2 */ /* 0x0000a20008000100 */
[----:B------:R0:W3:Y:S01]  /*0250*/  SYNCS.EXCH.64 URZ, [UR8+0x8], UR4 ;  /* 0x00000804083f75b2 */ /* 0x0000e20008000100 */
[----:B------:R0:W4:Y:S01]  /*0260*/  SYNCS.EXCH.64 URZ, [UR8+0x20], UR6 ;  /* 0x00002006083f75b2 */ /* 0x0001220008000100 */
[----:B------:R0:W0:Y:S01]  /*0270*/  SYNCS.EXCH.64 URZ, [UR8+0x10], UR4 ;  /* 0x00001004083f75b2 */ /* 0x0000220008000100 */
[----:B------:R0:W0:Y:S01]  /*0280*/  SYNCS.EXCH.64 URZ, [UR8+0x28], UR6 ;  /* 0x00002806083f75b2 */ /* 0x0000220008000100 */
[----:B------:R-:W-:Y:S01]  /*0290*/  NOP ;  /* 0x0000000000007918 */ /* 0x000fe20000000000 */
.L_x_2:
[----:B------:R-:W-:Y:S01]  /*02a0*/  SHF.R.S32.HI R5, RZ, 0x1f, R0 ;  /* 0x0000001fff057819 */ /* 0x000fe20000011400 */
[----:B------:R-:W5:Y:S01]  /*02b0*/  SHFL.IDX PT, R2, R2, RZ, 0x1f ;  /* 0x00001fff02027589 */ /* 0x000f6200000e0000 */
[----:B0-----:R-:W0:Y:S01]  /*02c0*/  S2UR UR8, SR_CTAID.X ;  /* 0x00000000000879c3 */ /* 0x001e220000002500 */
[----:B------:R-:W-:Y:S02]  /*02d0*/  ELECT P0, URZ, PT ;  /* 0x00000000003f782f */ /* 0x000fe40003800000 */
[----:B------:R-:W-:Y:S01]  /*02e0*/  LEA.HI R5, R5, R0, RZ, 0x7 ;  /* 0x0000000005057211 */ /* 0x000fe200078f38ff */
[----:B------:R-:W1:Y:S01]  /*02f0*/  S2R R10, SR_CTAID.Y ;  /* 0x00000000000a7919 */ /* 0x000e620000002600 */
[----:B------:R-:W-:Y:S01]  /*0300*/  SHF.R.S32.HI R13, RZ, 0x1f, R4 ;  /* 0x0000001fff0d7819 */ /* 0x000fe20000011404 */
[----:B------:R-:W-:Y:S01]  /*0310*/  ULDC UR4, c[0x0][0x150] ;  /* 0x0000540000047ab9 */ /* 0x000fe20000000800 */
[----:B------:R-:W-:Y:S01]  /*0320*/  LOP3.LUT R5, R5, 0xffffff80, RZ, 0xc0, !PT ;  /* 0xffffff8005057812 */ /* 0x000fe200078ec0ff */
[----:B------:R-:W-:Y:S01]  /*0330*/  VIADD R16, R3, 0xffffffff ;  /* 0xffffffff03107836 */ /* 0x000fe20000000000 */
[----:B------:R-:W-:Y:S01]  /*0340*/  LEA.HI R13, R13, R4, RZ, 0x2 ;  /* 0x000000040d0d7211 */ /* 0x000fe200078f10ff */
[----:B------:R-:W2:Y:S01]  /*0350*/  LDC R12, c[0x0][0x144] ;  /* 0x00005100ff0c7b82 */ /* 0x000ea20000000800 */
[----:B------:R-:W-:Y:S01]  /*0360*/  NOP ;  /* 0x0000000000007918 */ /* 0x000fe20000000000 */
[----:B------:R-:W-:Y:S01]  /*0370*/  IMAD.IADD R5, R0, 0x1, -R5 ;  /* 0x0000000100057824 */ /* 0x000fe200078e0a05 */
[----:B------:R-:W-:Y:S01]  /*0380*/  LOP3.LUT R13, R13, 0x3ffffffc, RZ, 0xc0, !PT ;  /* 0x3ffffffc0d0d7812 */ /* 0x000fe200078ec0ff */
[----:B------:R-:W-:Y:S01]  /*0390*/  NOP ;  /* 0x0000000000007918 */ /* 0x000fe20000000000 */
[----:B------:R-:W-:-:S02]  /*03a0*/  ISETP.GE.U32.AND P6, PT, R16, 0x2, PT ;  /* 0x000000021000780c */ /* 0x000fc40003fc6070 */
[----:B------:R-:W-:Y:S01]  /*03b0*/  SHF.R.S32.HI R6, RZ, 0x1f, R5 ;  /* 0x0000001fff067819 */ /* 0x000fe20000011405 */
[----:B------:R-:W-:Y:S01]  /*03c0*/  IMAD.IADD R4, R4, 0x1, -R13 ;  /* 0x0000000104047824 */ /* 0x000fe200078e0a0d */
[----:B------:R-:W3:Y:S01]  /*03d0*/  LDC R14, c[0x0][0x140] ;  /* 0x00005000ff0e7b82 */ /* 0x000ee20000000800 */
[----:B------:R-:W-:Y:S02]  /*03e0*/  ISETP.NE.AND P3, PT, R3, RZ, PT ;  /* 0x000000ff0300720c */ /* 0x000fe40003f65270 */
[----:B------:R-:W-:Y:S02]  /*03f0*/  LEA.HI R6, R6, R5, RZ, 0x3 ;  /* 0x0000000506067211 */ /* 0x000fe400078f18ff */
[----:B-----5:R-:W-:Y:S02]  /*0400*/  ISETP.NE.OR P0, PT, R2, RZ, !P0 ;  /* 0x000000ff0200720c */ /* 0x020fe40004705670 */
[--C-:B------:R-:W-:Y:S01]  /*0410*/  SHF.R.S32.HI R2, RZ, 0x3, R6.reuse ;  /* 0x00000003ff027819 */ /* 0x100fe20000011406 */
[----:B------:R-:W5:Y:S01]  /*0420*/  LDC R13, c[0x0][0x148] ;  /* 0x00005200ff0d7b82 */ /* 0x000f620000000800 */
[----:B------:R-:W-:-:S02]  /*0430*/  SHF.R.S32.HI R9, RZ, 0x1f, R6 ;  /* 0x0000001fff097819 */ /* 0x000fc40000011406 */
[----:B0-----:R-:W-:Y:S02]  /*0440*/  I2FP.F32.U32 R6, UR8 ;  /* 0x0000000800067c45 */ /* 0x001fe40008201000 */
[----:B------:R-:W-:-:S03]  /*0450*/  LEA.HI R9, R9, R2, RZ, 0x2 ;  /* 0x0000000209097211 */ /* 0x000fc600078f10ff */
[----:B------:R-:W-:Y:S01]  /*0460*/  FMUL R6, R6, UR4 ;  /* 0x0000000406067c20 */ /* 0x000fe20008400000 */
[----:B------:R-:W-:Y:S01]  /*0470*/  LOP3.LUT R9, R9, 0xfffffffc, RZ, 0xc0, !PT ;  /* 0xfffffffc09097812 */ /* 0x000fe200078ec0ff */
[----:B------:R-:W-:Y:S01]  /*0480*/  VOTEU.ALL UP0, P0 ;  /* 0x00000000003f7886 */ /* 0x000fe20000000000 */
[----:B-1----:R-:W-:Y:S01]  /*0490*/  I2FP.F32.U32 R8, R10 ;  /* 0x0000000a00087245 */ /* 0x002fe20000201000 */
[----:B------:R-:W-:Y:S01]  /*04a0*/  ULDC UR4, c[0x0][0x154] ;  /* 0x0000550000047ab9 */ /* 0x000fe20000000800 */
[----:B------:R-:W-:Y:S01]  /*04b0*/  VOTEU.ALL UP1, P0 ;  /* 0x00000000003f7886 */ /* 0x000fe20000020000 */
[----:B------:R-:W0:Y:S01]  /*04c0*/  F2I.U32.TRUNC.NTZ R6, R6 ;  /* 0x0000000600067305 */ /* 0x000e22000020f000 */
[----:B------:R-:W-:Y:S01]  /*04d0*/  IMAD.IADD R9, R2, 0x1, -R9 ;  /* 0x0000000102097824 */ /* 0x000fe200078e0a09 */
[----:B------:R-:W1:Y:S01]  /*04e0*/  @!UP0 S2UR UR7, SR_CgaCtaId ;  /* 0x00000000000789c3 */ /* 0x000e620000008800 */
[----:B------:R-:W-:Y:S01]  /*04f0*/  FMUL R8, R8, UR4 ;  /* 0x0000000408087c20 */ /* 0x000fe20008400000 */
[----:B------:R-:W-:Y:S01]  /*0500*/  UMOV UR4, 0x20 ;  /* 0x0000002000047882 */ /* 0x000fe20000000000 */
[----:B------:R-:W-:Y:S01]  /*0510*/  IMAD R4, R4, 0x4, R9 ;  /* 0x0000000404047824 */ /* 0x000fe200078e0209 */
[----:B------:R-:W-:Y:S01]  /*0520*/  @!UP0 UMOV UR6, 0x400 ;  /* 0x0000040000068882 */ /* 0x000fe20000000000 */
[----:B------:R-:W-:-:S04]  /*0530*/  @!UP0 UIADD3 UR4, -UR4, 0x100000, URZ ;  /* 0x0010000004048890 */ /* 0x000fc8000fffe13f */
[----:B------:R-:W-:Y:S02]  /*0540*/  @!UP0 USHF.L.U32 UR5, UR4, 0xb, URZ ;  /* 0x0000000b04058899 */ /* 0x000fe4000800063f */
[----:B------:R-:W-:Y:S01]  /*0550*/  @!UP0 USHF.L.U32 UR4, UR4, 0x1, URZ ;  /* 0x0000000104048899 */ /* 0x000fe2000800063f */
[----:B---3--:R-:W-:Y:S01]  /*0560*/  ISETP.EQ.U32.AND P2, PT, R14, 0x1, PT ;  /* 0x000000010e00780c */ /* 0x008fe20003f42070 */
[----:B------:R-:W3:Y:S01]  /*0570*/  F2I.U32.TRUNC.NTZ R8, R8 ;  /* 0x0000000800087305 */ /* 0x000ee2000020f000 */
[----:B------:R-:W-:-:S04]  /*0580*/  LEA.HI R2, R4, R4, RZ, 0x1 ;  /* 0x0000000404027211 */ /* 0x000fc800078f08ff */
[----:B------:R-:W-:Y:S01]  /*0590*/  LOP3.LUT R9, R2, 0xfffffffe, RZ, 0xc0, !PT ;  /* 0xfffffffe02097812 */ /* 0x000fe200078ec0ff */
[----:B0-----:R-:W-:Y:S01]  /*05a0*/  IMAD.MOV R15, RZ, RZ, -R6 ;  /* 0x000000ffff0f7224 */ /* 0x001fe200078e0a06 */
[----:B------:R-:W-:-:S03]  /*05b0*/  SHF.R.S32.HI R2, RZ, 0x1f, R7 ;  /* 0x0000001fff027819 */ /* 0x000fc60000011407 */
[----:B--2---:R-:W-:Y:S01]  /*05c0*/  IMAD R12, R12, R15, UR8 ;  /* 0x000000080c0c7e24 */ /* 0x004fe2000f8e020f */
[----:B------:R-:W-:Y:S01]  /*05d0*/  LEA.HI R2, R2, R7, RZ, 0x2 ;  /* 0x0000000702027211 */ /* 0x000fe200078f10ff */
[----:B------:R-:W-:-:S03]  /*05e0*/  IMAD.IADD R9, R4, 0x1, -R9 ;  /* 0x0000000104097824 */ /* 0x000fc600078e0a09 */
[----:B------:R-:W-:Y:S01]  /*05f0*/  LOP3.LUT R2, R2, 0xfffffffc, RZ, 0xc0, !PT ;  /* 0xfffffffc02027812 */ /* 0x000fe200078ec0ff */
[----:B---3--:R-:W-:Y:S01]  /*0600*/  IMAD.MOV R20, RZ, RZ, -R8 ;  /* 0x000000ffff147224 */ /* 0x008fe200078e0a08 */
[----:B------:R-:W-:Y:S01]  /*0610*/  ISETP.NE.AND P4, PT, R9, R12, PT ;  /* 0x0000000c0900720c */ /* 0x000fe20003f85270 */
[C---:B------:R-:W-:Y:S01]  /*0620*/  IMAD.SHL.U32 R9, R4.reuse, 0x4, RZ ;  /* 0x0000000404097824 */ /* 0x040fe200078e00ff */
[----:B-1----:R-:W-:Y:S01]  /*0630*/  @!UP0 ULEA UR6, UR7, UR6, 0x18 ;  /* 0x0000000607068291 */ /* 0x002fe2000f8ec03f */
[----:B------:R-:W-:Y:S01]  /*0640*/  IMAD.IADD R7, R7, 0x1, -R2 ;  /* 0x0000000107077824 */ /* 0x000fe200078e0a02 */
[----:B------:R-:W-:Y:S01]  /*0650*/  VOTEU.ALL UP0, P0 ;  /* 0x00000000003f7886 */ /* 0x000fe20000000000 */
[----:B------:R-:W-:Y:S01]  /*0660*/  LOP3.LUT P0, RZ, R5, 0x7, RZ, 0xc0, !PT ;  /* 0x0000000705ff7812 */ /* 0x000fe2000780c0ff */
[----:B------:R-:W-:Y:S01]  /*0670*/  IMAD.MOV.U32 R5, RZ, RZ, 0x1 ;  /* 0x00000001ff057424 */ /* 0x000fe200078e00ff */
[----:B------:R-:W-:Y:S01]  /*0680*/  LOP3.LUT R6, R4, 0xc, R9, 0x78, !PT ;  /* 0x0000000c04067812 */ /* 0x000fe200078e7809 */
[----:B-----5:R-:W-:Y:S01]  /*0690*/  IMAD R9, R13, R20, R10 ;  /* 0x000000140d097224 */ /* 0x020fe200078e020a */
[----:B------:R-:W-:-:S02]  /*06a0*/  ISETP.NE.AND P1, PT, R7, 0x3, PT ;  /* 0x000000030700780c */ /* 0x000fc40003f25270 */
[C---:B------:R-:W-:Y:S02]  /*06b0*/  ISETP.LT.U32.AND P0, PT, R6.reuse, 0x2, !P0 ;  /* 0x000000020600780c */ /* 0x040fe40004701070 */
[----:B------:R-:W-:Y:S01]  /*06c0*/  @P4 LEA.HI R2, R6, R6, RZ, 0x1 ;  /* 0x0000000606024211 */ /* 0x000fe200078f08ff */
[----:B------:R-:W0:Y:S02]  /*06d0*/  FENCE.VIEW.ASYNC.S ;  /* 0x00000000000073c6 */ /* 0x000e240000000000 */
[----:B0-----:R0:W1:Y:S01]  /*06e0*/  @!UP0 SYNCS.EXCH.64 URZ, [UR6+0x40], UR4 ;  /* 0x00004004063f85b2 */ /* 0x0010620008000100 */
[----:B------:R-:W-:Y:S02]  /*06f0*/  ISETP.EQ.OR P1, PT, R7, RZ, !P1 ;  /* 0x000000ff0700720c */ /* 0x000fe40004f22670 */
[----:B------:R-:W-:Y:S02]  /*0700*/  @P4 SHF.R.S32.HI R2, RZ, 0x1, R2 ;  /* 0x00000001ff024819 */ /* 0x000fe40000011402 */
[----:B------:R-:W-:-:S02]  /*0710*/  ISETP.EQ.AND P1, PT, R3, RZ, P1 ;  /* 0x000000ff0300720c */ /* 0x000fc40000f22270 */
[----:B------:R-:W-:Y:S02]  /*0720*/  @P4 ISETP.NE.AND P5, PT, R2, R9, PT ;  /* 0x000000090200420c */ /* 0x000fe40003fa5270 */
[----:B------:R-:W-:Y:S02]  /*0730*/  SEL R2, RZ, 0x1, !P0 ;  /* 0x00000001ff027807 */ /* 0x000fe40004000000 */
[----:B------:R-:W-:Y:S02]  /*0740*/  @P4 SEL R5, RZ, 0x1, P5 ;  /* 0x00000001ff054807 */ /* 0x000fe40002800000 */
[----:B------:R-:W-:Y:S02]  /*0750*/  SEL R4, RZ, 0x1, !P1 ;  /* 0x00000001ff047807 */ /* 0x000fe40004800000 */
[----:B------:R-:W-:Y:S01]  /*0760*/  LOP3.LUT R5, R5, R2, RZ, 0xc0, !PT ;  /* 0x0000000205057212 */ /* 0x000fe200078ec0ff */
[----:B------:R0:W2:Y:S01]  /*0770*/  @!UP1 SYNCS.EXCH.64 URZ, [UR6+0x48], UR4 ;  /* 0x00004804063f95b2 */ /* 0x0000a20008000100 */
[----:B------:R-:W-:Y:S01]  /*0780*/  SEL R4, R4, 0x2, P6 ;  /* 0x0000000204047807 */ /* 0x000fe20003000000 */
[----:B------:R-:W-:Y:S01]  /*0790*/  NOP ;  /* 0x0000000000007918 */ /* 0x000fe20000000000 */
[----:B------:R-:W-:Y:S05]  /*07a0*/  @!P2 BRA `(.L_x_3) ;  /* 0x000000000008a947 */ /* 0x000fea0003800000 */
[----:B-12-4-:R-:W-:Y:S01]  /*07b0*/  UCGABAR_ARV ;  /* 0x00000000000079c7 */ /* 0x016fe20008000000 */
[----:B------:R-:W-:Y:S05]  /*07c0*/  BRA `(.L_x_4) ;  /* 0x0000000000047947 */ /* 0x000fea0003800000 */
.L_x_3:
[----:B-12-4-:R-:W-:Y:S01]  /*07d0*/  NOP ;  /* 0x0000000000007918 */ /* 0x016fe20000000000 */
.L_x_4:
[----:B------:R-:W1:Y:S01]  /*07e0*/  LDC R2, c[0x0][0x65c] ;  /* 0x00019700ff027b82 */ /* 0x000e620000000800 */
[----:B------:R-:W-:Y:S01]  /*07f0*/  IMAD.MOV.U32 R3, RZ, RZ, RZ ;  /* 0x000000ffff037224 */ /* 0x000fe200078e00ff */
[----:B-1----:R-:W-:Y:S01]  /*0800*/  ISETP.NE.AND P4, PT, R2, 0x1, PT ;  /* 0x000000010200780c */ /* 0x002fe20003f85270 */
[----:B------:R-:W-:-:S12]  /*0810*/  IMAD.U32 R2, RZ, RZ, UR8 ;  /* 0x00000008ff027e24 */ /* 0x000fd8000f8e00ff */
[----:B------:R-:W1:Y:S01]  /*0820*/  @P4 LDC R15, c[0x0][0x10] ;  /* 0x00000400ff0f4b82 */ /* 0x000e620000000800 */
[----:B------:R-:W-:Y:S02]  /*0830*/  @P4 IMAD.MOV.U32 R11, RZ, RZ, RZ ;  /* 0x000000ffff0b4224 */ /* 0x000fe400078e00ff */
[----:B------:R-:W-:-:S05]  /*0840*/  @P4 IMAD.MOV.U32 R17, RZ, RZ, RZ ;  /* 0x000000ffff114224 */ /* 0x000fca00078e00ff */
[----:B------:R-:W2:Y:S01]  /*0850*/  @!P4 LDC R9, c[0x0][0xc] ;  /* 0x00000300ff09cb82 */ /* 0x000ea20000000800 */
[----:B-1----:R-:W-:-:S04]  /*0860*/  @P4 IMAD.WIDE.U32 R14, R15, UR8, R10 ;  /* 0x000000080f0e4c25 */ /* 0x002fc8000f8e000a */
[----:B--2---:R-:W-:-:S04]  /*0870*/  @!P4 IMAD.WIDE.U32 R8, R10, R9, R2 ;  /* 0x000000090a08c225 */ /* 0x004fc800078e0002 */
[----:B------:R-:W-:Y:S02]  /*0880*/  @P4 IMAD.MOV.U32 R2, RZ, RZ, R14 ;  /* 0x000000ffff024224 */ /* 0x000fe400078e000e */
[----:B------:R-:W-:Y:S02]  /*0890*/  @P4 IMAD.IADD R3, R15, 0x1, R17 ;  /* 0x000000010f034824 */ /* 0x000fe400078e0211 */
[----:B------:R-:W-:Y:S02]  /*08a0*/  @!P4 IMAD.MOV.U32 R2, RZ, RZ, R8 ;  /* 0x000000ffff02c224 */ /* 0x000fe400078e0008 */
[----:B------:R-:W-:Y:S01]  /*08b0*/  @!P4 IMAD.MOV.U32 R3, RZ, RZ, R9 ;  /* 0x000000ffff03c224 */ /* 0x000fe200078e0009 */
[----:B------:R-:W-:Y:S06]  /*08c0*/  @!P2 BRA `(.L_x_5) ;  /* 0x00000000000ca947 */ /* 0x000fec0003800000 */
[----:B------:R-:W-:Y:S01]  /*08d0*/  UCGABAR_WAIT ;  /* 0x0000000000007dc7 */ /* 0x000fe20008000000 */
[----:B------:R-:W-:Y:S01]  /*08e0*/  CCTL.IVALL ;  /* 0x00000000ff00798f */ /* 0x000fe20002000000 */
[----:B------:R-:W-:Y:S05]  /*08f0*/  BRA `(.L_x_6) ;  /* 0x0000000000047947 */ /* 0x000fea0003800000 */
.L_x_5:
[----:B------:R-:W-:Y:S06]  /*0900*/  BAR.SYNC.DEFER_BLOCKING 0x0 ;  /* 0x0000000000007b1d */ /* 0x000fec0000010000 */
.L_x_6:
[----:B------:R-:W-:Y:S05]  /*0910*/  @!P3 BRA `(.L_x_7) ;  /* 0x000000b000fcb947 */ /* 0x000fea0003800000 */
[----:B------:R-:W-:-:S13]  /*0920*/  ISETP.GT.U32.AND P0, PT, R16, 0x1, PT ;  /* 0x000000011000780c */ /* 0x000fda0003f04070 */
[----:B0-----:R-:W-:Y:S05]  /*0930*/  @P0 EXIT ;  /* 0x000000000000094d */ /* 0x001fea0003800000 */
[----:B------:R-:W-:Y:S01]  /*0940*/  ULDC.64 UR4, c[0x0][0x650] ;  /* 0x0001940000047ab9 */ /* 0x000fe20000000a00 */
[----:B------:R-:W-:Y:S01]  /*0950*/  PRMT R14, RZ, 0x7610, R14 ;  /* 0x00007610ff0e7816 */ /* 0x000fe2000000000e */
[----:B------:R-:W-:Y:S01]  /*0960*/  IMAD.MOV.U32 R9, RZ, RZ, -0x1 ;  /* 0xffffffffff097424 */ /* 0x000fe200078e00ff */
[----:B------:R-:W-:Y:S01]  /*0970*/  ISETP.GE.U32.AND P0, PT, R2, UR4, PT ;  /* 0x0000000402007c0c */ /* 0x000fe2000bf06070 */
[----:B------:R-:W-:Y:S02]  /*0980*/  IMAD.MOV.U32 R8, RZ, RZ, -0x1 ;  /* 0xffffffffff087424 */ /* 0x000fe400078e00ff */
[----:B------:R-:W-:Y:S01]  /*0990*/  IMAD.MOV.U32 R7, RZ, RZ, -0x1 ;  /* 0xffffffffff077424 */ /* 0x000fe200078e00ff */
[----:B------:R-:W-:-:S13]  /*09a0*/  ISETP.GE.U32.AND.EX P0, PT, R3, UR5, PT, P0 ;  /* 0x0000000503007c0c */ /* 0x000fda000bf06100 */
[----:B------:R-:W-:Y:S05]  /*09b0*/  @P0 BRA `(.L_x_8) ;  /* 0x0000000400280947 */ /* 0x000fea0003800000 */
[----:B------:R-:W0:Y:S01]  /*09c0*/  LDC.64 R22, c[0x0][0x628] ;  /* 0x00018a00ff167b82 */ /* 0x000e220000000a00 */
[----:B------:R-:W-:Y:S02]  /*09d0*/  IMAD.MOV.U32 R8, RZ, RZ, R2 ;  /* 0x000000ffff087224 */ /* 0x000fe400078e0002 */
[----:B------:R-:W-:-:S05]  /*09e0*/  IMAD.MOV.U32 R9, RZ, RZ, R3 ;  /* 0x000000ffff097224 */ /* 0x000fca00078e0003 */
[----:B------:R-:W1:Y:S08]  /*09f0*/  LDC R18, c[0x0][0x630] ;  /* 0x00018c00ff127b82 */ /* 0x000e700000000800 */
[----:B------:R-:W2:Y:S01]  /*0a00*/  LDC.64 R24, c[0x0][0x620] ;  /* 0x00018800ff187b82 */ /* 0x000ea20000000a00 */
[----:B0-----:R-:W-:-:S04]  /*0a10*/  ISETP.NE.U32.AND P0, PT, R22, RZ, PT ;  /* 0x000000ff1600720c */ /* 0x001fc80003f05070 */
[----:B------:R-:W-:-:S13]  /*0a20*/  ISETP.NE.AND.EX P0, PT, R23, RZ, PT, P0 ;  /* 0x000000ff1700720c */ /* 0x000fda0003f05300 */
[----:B-12---:R-:W-:Y:S05]  /*0a30*/  @!P0 BRA `(.L_x_9) ;  /* 0x0000000000288947 */ /* 0x006fea0003800000 */
[----:B------:R-:W0:Y:S02]  /*0a40*/  LDC R7, c[0x0][0x634] ;  /* 0x00018d00ff077b82 */ /* 0x000e240000000800 */
[----:B0-----:R-:W-:-:S05]  /*0a50*/  IADD3 R7, P0, R2, R7, RZ ;  /* 0x0000000702077210 */ /* 0x001fca0007f1e0ff */
[----:B------:R-:W-:-:S04]  /*0a60*/  IMAD.X R19, RZ, RZ, R3, P0 ;  /* 0x000000ffff137224 */ /* 0x000fc800000e0603 */
[----:B------:R-:W-:-:S04]  /*0a70*/  IMAD.WIDE.U32 R8, R19, R22, RZ ;  /* 0x0000001613087225 */ /* 0x000fc800078e00ff */
[----:B------:R-:W-:-:S04]  /*0a80*/  IMAD.WIDE.U32 R14, P0, R7, R23, R8 ;  /* 0x00000017070e7225 */ /* 0x000fc80007800008 */
[----:B------:R-:W-:-:S04]  /*0a90*/  IMAD.WIDE.U32 R8, R7, R22, RZ ;  /* 0x0000001607087225 */ /* 0x000fc800078e00ff */
[----:B------:R-:W-:Y:S01]  /*0aa0*/  IMAD.X R17, RZ, RZ, RZ, P0 ;  /* 0x000000ffff117224 */ /* 0x000fe200000e06ff */
[----:B------:R-:W-:Y:S01]  /*0ab0*/  IADD3 RZ, P0, R9, R14, RZ ;  /* 0x0000000e09ff7210 */ /* 0x000fe20007f1e0ff */
[----:B------:R-:W-:-:S04]  /*0ac0*/  IMAD.MOV.U32 R16, RZ, RZ, R15 ;  /* 0x000000ffff107224 */ /* 0x000fc800078e000f */
[----:B------:R-:W-:-:S08]  /*0ad0*/  IMAD.WIDE.U32.X R8, R19, R23, R16, P0 ;  /* 0x0000001713087225 */ /* 0x000fd000000e0410 */
.L_x_9:
[----:B------:R-:W0:Y:S01]  /*0ae0*/  LDC.64 R22, c[0x0][0x640] ;  /* 0x00019000ff167b82 */ /* 0x000e220000000a00 */
[--C-:B------:R-:W-:Y:S01]  /*0af0*/  SHF.R.U64 R27, R8, R18, R9.reuse ;  /* 0x00000012081b7219 */ /* 0x100fe20000001209 */
[----:B------:R-:W-:Y:S01]  /*0b00*/  IMAD R29, R13, R20, R10 ;  /* 0x000000140d1d7224 */ /* 0x000fe200078e020a */
[----:B------:R-:W-:Y:S02]  /*0b10*/  SHF.R.U32.HI R7, RZ, R18, R9 ;  /* 0x00000012ff077219 */ /* 0x000fe40000011609 */
[----:B------:R-:W-:-:S03]  /*0b20*/  IADD3 R11, P0, RZ, -R27, RZ ;  /* 0x8000001bff0b7210 */ /* 0x000fc60007f1e0ff */
[----:B------:R-:W1:Y:S02]  /*0b30*/  LDC R16, c[0x0][0x618] ;  /* 0x00018600ff107b82 */ /* 0x000e640000000800 */
[----:B------:R-:W-:Y:S02]  /*0b40*/  IMAD.X R7, RZ, RZ, ~R7, P0 ;  /* 0x000000ffff077224 */ /* 0x000fe400000e0e07 */
[----:B------:R-:W-:-:S04]  /*0b50*/  IMAD.WIDE.U32 R8, R11, R24, R2 ;  /* 0x000000180b087225 */ /* 0x000fc800078e0002 */
[----:B------:R-:W2:Y:S01]  /*0b60*/  LDC R15, c[0x0][0x608] ;  /* 0x00018200ff0f7b82 */ /* 0x000ea20000000800 */
[----:B------:R-:W-:-:S04]  /*0b70*/  IMAD R14, R7, R24, RZ ;  /* 0x00000018070e7224 */ /* 0x000fc800078e02ff */
[----:B------:R-:W-:Y:S02]  /*0b80*/  IMAD R7, R11, R25, R14 ;  /* 0x000000190b077224 */ /* 0x000fe400078e020e */
[----:B------:R-:W-:Y:S01]  /*0b90*/  IMAD.MOV.U32 R14, RZ, RZ, -0x1 ;  /* 0xffffffffff0e7424 */ /* 0x000fe200078e00ff */
[----:B------:R-:W3:Y:S01]  /*0ba0*/  LDC R21, c[0x0][0x658] ;  /* 0x00019600ff157b82 */ /* 0x000ee20000000800 */
[----:B------:R-:W-:Y:S01]  /*0bb0*/  IMAD.IADD R7, R9, 0x1, R7 ;  /* 0x0000000109077824 */ /* 0x000fe200078e0207 */
[----:B0-----:R-:W-:-:S04]  /*0bc0*/  ISETP.NE.U32.AND P0, PT, R22, RZ, PT ;  /* 0x000000ff1600720c */ /* 0x001fc80003f05070 */
[----:B------:R-:W-:Y:S02]  /*0bd0*/  ISETP.NE.AND.EX P0, PT, R23, RZ, PT, P0 ;  /* 0x000000ff1700720c */ /* 0x000fe40003f05300 */
[----:B------:R-:W0:Y:S01]  /*0be0*/  LDC R18, c[0x0][0x600] ;  /* 0x00018000ff127b82 */ /* 0x000e220000000800 */
[-CC-:B-1----:R-:W-:Y:S02]  /*0bf0*/  SHF.R.U64 R19, R8, R16.reuse, R7.reuse ;  /* 0x0000001008137219 */ /* 0x182fe40000001207 */
[----:B------:R-:W-:Y:S01]  /*0c00*/  SHF.R.U32.HI R8, RZ, R16, R7 ;  /* 0x00000010ff087219 */ /* 0x000fe20000011607 */
[----:B------:R-:W-:-:S04]  /*0c10*/  IMAD.MOV.U32 R16, RZ, RZ, 0x1 ;  /* 0x00000001ff107424 */ /* 0x000fc800078e00ff */
[----:B------:R-:W1:Y:S01]  /*0c20*/  LDC R24, c[0x0][0x648] ;  /* 0x00019200ff187b82 */ /* 0x000e620000000800 */
[-CC-:B--2---:R-:W-:Y:S02]  /*0c30*/  SHF.R.U64 R28, R19, R15.reuse, R8.reuse ;  /* 0x0000000f131c7219 */ /* 0x184fe40000001208 */
[----:B------:R-:W-:-:S05]  /*0c40*/  SHF.R.U32.HI R8, RZ, R15, R8 ;  /* 0x0000000fff087219 */ /* 0x000fca0000011608 */
[----:B------:R-:W2:Y:S01]  /*0c50*/  LDC R26, c[0x0][0x638] ;  /* 0x00018e00ff1a7b82 */ /* 0x000ea20000000800 */
[-CC-:B---3--:R-:W-:Y:S02]  /*0c60*/  SHF.R.U64 R20, R28, R21.reuse, R8.reuse ;  /* 0x000000151c147219 */ /* 0x188fe40000001208 */
[-C--:B------:R-:W-:Y:S02]  /*0c70*/  SHF.L.U32 R7, R14, R21.reuse, RZ ;  /* 0x000000150e077219 */ /* 0x080fe400000006ff */
[----:B------:R-:W-:Y:S01]  /*0c80*/  SHF.R.U32.HI R9, RZ, R21, R8 ;  /* 0x00000015ff097219 */ /* 0x000fe20000011608 */
[----:B------:R-:W-:Y:S01]  /*0c90*/  IMAD.MOV.U32 R8, RZ, RZ, R20 ;  /* 0x000000ffff087224 */ /* 0x000fe200078e0014 */
[----:B------:R-:W-:Y:S01]  /*0ca0*/  LOP3.LUT R13, RZ, R7, RZ, 0x33, !PT ;  /* 0x00000007ff0d7212 */ /* 0x000fe200078e33ff */
[----:B------:R-:W3:Y:S01]  /*0cb0*/  LDC R25, c[0x0][0x610] ;  /* 0x00018400ff197b82 */ /* 0x000ee20000000800 */
[----:B------:R-:W-:Y:S05]  /*0cc0*/  @!P0 BRA `(.L_x_10) ;  /* 0x0000000000288947 */ /* 0x000fea0003800000 */
[----:B------:R-:W4:Y:S02]  /*0cd0*/  LDC R7, c[0x0][0x64c] ;  /* 0x00019300ff077b82 */ /* 0x000f240000000800 */
[----:B----4-:R-:W-:-:S05]  /*0ce0*/  IADD3 R7, P0, R20, R7, RZ ;  /* 0x0000000714077210 */ /* 0x010fca0007f1e0ff */
        /* <DEDUP_REMOVED lines=8> */
.L_x_10:
[----:B-1----:R-:W-:Y:S01]  /*0d70*/  SHF.R.U64 R9, R8, R24, R9 ;  /* 0x0000001808097219 */ /* 0x002fe20000001209 */
[----:B0-----:R-:W-:Y:S01]  /*0d80*/  VIADD R10, R18, 0xffffffff ;  /* 0xffffffff120a7836 */ /* 0x001fe20000000000 */
[----:B------:R-:W-:Y:S01]  /*0d90*/  SHF.L.U32 R7, R16, R21, RZ ;  /* 0x0000001510077219 */ /* 0x000fe200000006ff */
[----:B------:R-:W-:Y:S01]  /*0da0*/  IMAD.MOV.U32 R14, RZ, RZ, 0x1 ;  /* 0x00000001ff0e7424 */ /* 0x000fe200078e00ff */
[----:B------:R-:W-:Y:S01]  /*0db0*/  LOP3.LUT R8, R28, R13, RZ, 0xc0, !PT ;  /* 0x0000000d1c087212 */ /* 0x000fe200078ec0ff */
[----:B------:R-:W-:Y:S01]  /*0dc0*/  IMAD.MOV R11, RZ, RZ, -R9 ;  /* 0x000000ffff0b7224 */ /* 0x000fe200078e0a09 */
[----:B------:R-:W-:Y:S02]  /*0dd0*/  SEL R12, R12, R29, !P4 ;  /* 0x0000001d0c0c7207 */ /* 0x000fe40006000000 */
[----:B------:R-:W-:Y:S01]  /*0de0*/  LOP3.LUT R10, R19, R10, RZ, 0xc0, !PT ;  /* 0x0000000a130a7212 */ /* 0x000fe200078ec0ff */
[----:B------:R-:W-:Y:S02]  /*0df0*/  IMAD R9, R7, R9, R8 ;  /* 0x0000000907097224 */ /* 0x000fe400078e0208 */
[----:B--2---:R-:W-:-:S02]  /*0e00*/  IMAD R7, R11, R26, R20 ;  /* 0x0000001a0b077224 */ /* 0x004fc400078e0214 */
[----:B---3--:R-:W-:Y:S02]  /*0e10*/  IMAD R12, R9, R25, R12 ;  /* 0x00000019090c7224 */ /* 0x008fe400078e020c */
[----:B------:R-:W-:-:S05]  /*0e20*/  IMAD R7, R7, R18, R10 ;  /* 0x0000001207077224 */ /* 0x000fca00078e020a */
[----:B------:R-:W-:Y:S02]  /*0e30*/  SEL R8, R7, R12, !P4 ;  /* 0x0000000c07087207 */ /* 0x000fe40006000000 */
[----:B------:R-:W-:Y:S01]  /*0e40*/  SEL R9, R12, R7, !P4 ;  /* 0x000000070c097207 */ /* 0x000fe20006000000 */
[----:B------:R-:W-:-:S07]  /*0e50*/  IMAD.MOV.U32 R7, RZ, RZ, R27 ;  /* 0x000000ffff077224 */ /* 0x000fce00078e001b */
.L_x_8:
[----:B------:R-:W-:-:S08]  /*0e60*/  NOP ;  /* 0x0000000000007918 */ /* 0x000fd00000000000 */
[----:B------:R-:W0:Y:S02]  /*0e70*/  USETMAXREG.TRY_ALLOC.CTAPOOL UP0, 0xe8 ;  /* 0x000000e8000079c8 */ /* 0x000e240008000600 */
[----:B0-----:R-:W-:-:S13]  /*0e80*/  PLOP3.LUT P0, PT, PT, PT, UP0, 0x80, 0x0 ;  /* 0x000000000000781c */ /* 0x001fda0003f0f008 */
[----:B------:R-:W-:Y:S05]  /*0e90*/  @!P0 BRA `(.L_x_8) ;  /* 0xfffffffc00f08947 */ /* 0x000fea000383ffff */
[----:B------:R-:W-:Y:S01]  /*0ea0*/  ULDC.64 UR4, c[0x0][0x598] ;  /* 0x0001660000047ab9 */ /* 0x000fe20000000a00 */
[----:B------:R-:W-:Y:S01]  /*0eb0*/  ULDC.64 UR36, c[0x0][0x208] ;  /* 0x0000820000247ab9 */ /* 0x000fe20000000a00 */
[----:B------:R-:W-:-:S04]  /*0ec0*/  ISETP.NE.U32.AND P0, PT, RZ, UR4, PT ;  /* 0x00000004ff007c0c */ /* 0x000fc8000bf05070 */
[----:B------:R-:W-:-:S13]  /*0ed0*/  ISETP.NE.AND.EX P0, PT, RZ, UR5, PT, P0 ;  /* 0x00000005ff007c0c */ /* 0x000fda000bf05300 */
[----:B------:R-:W-:Y:S05]  /*0ee0*/  @!P0 BRA `(.L_x_11) ;  /* 0x00000000001c8947 */ /* 0x000fea0003800000 */
[----:B------:R-:W0:Y:S02]  /*0ef0*/  LDC.64 R10, c[0x0][0x598] ;  /* 0x00016600ff0a7b82 */ /* 0x000e240000000a00 */
[----:B0-----:R-:W2:Y:S02]  /*0f00*/  LDG.E.64 R10, desc[UR36][R10.64] ;  /* 0x000000240a0a7981 */ /* 0x001ea4000c1e1b00 */
[----:B--2---:R-:W-:-:S04]  /*0f10*/  ISETP.NE.U32.AND P0, PT, R10, RZ, PT ;  /* 0x000000ff0a00720c */ /* 0x004fc80003f05070 */
[----:B------:R-:W-:-:S13]  /*0f20*/  ISETP.NE.AND.EX P0, PT, R11, RZ, PT, P0 ;  /* 0x000000ff0b00720c */ /* 0x000fda0003f05300 */
[----:B------:R-:W-:Y:S05]  /*0f30*/  @!P0 BRA `(.L_x_11) ;  /* 0x0000000000088947 */ /* 0x000fea0003800000 */
[----:B------:R0:W5:Y:S01]  /*0f40*/  LD.E R10, desc[UR36][R10.64] ;  /* 0x000000240a0a7980 */ /* 0x000162000c101900 */
[----:B------:R-:W-:Y:S05]  /*0f50*/  BRA `(.L_x_12) ;  /* 0x0000000000207947 */ /* 0x000fea0003800000 */
.L_x_11:
[----:B------:R-:W-:Y:S02]  /*0f60*/  ULDC.64 UR4, c[0x0][0x588] ;  /* 0x0001620000047ab9 */ /* 0x000fe40000000a00 */
[----:B------:R-:W-:-:S04]  /*0f70*/  ISETP.NE.U32.AND P0, PT, RZ, UR4, PT ;  /* 0x00000004ff007c0c */ /* 0x000fc8000bf05070 */
[----:B------:R-:W-:-:S13]  /*0f80*/  ISETP.NE.AND.EX P0, PT, RZ, UR5, PT, P0 ;  /* 0x00000005ff007c0c */ /* 0x000fda000bf05300 */
[----:B------:R-:W-:Y:S05]  /*0f90*/  @!P0 BRA `(.L_x_13) ;  /* 0x00000000000c8947 */ /* 0x000fea0003800000 */
[----:B------:R-:W0:Y:S02]  /*0fa0*/  LDC.64 R10, c[0x0][0x588] ;  /* 0x00016200ff0a7b82 */ /* 0x000e240000000a00 */
[----:B0-----:R1:W5:Y:S01]  /*0fb0*/  LDG.E R10, desc[UR36][R10.64] ;  /* 0x000000240a0a7981 */ /* 0x001362000c1e1900 */
[----:B------:R-:W-:Y:S05]  /*0fc0*/  BRA `(.L_x_12) ;  /* 0x0000000000047947 */ /* 0x000fea0003800000 */
.L_x_13:
[----:B------:R-:W2:Y:S02]  /*0fd0*/  LDC R10, c[0x0][0x580] ;  /* 0x00016000ff0a7b82 */ /* 0x000ea40000000800 */
.L_x_12:
[----:B------:R-:W-:Y:S02]  /*0fe0*/  ULDC.64 UR4, c[0x0][0x5a0] ;  /* 0x0001680000047ab9 */ /* 0x000fe40000000a00 */
[----:B------:R-:W-:-:S04]  /*0ff0*/  ISETP.NE.U32.AND P0, PT, RZ, UR4, PT ;  /* 0x00000004ff007c0c */ /* 0x000fc8000bf05070 */
[----:B------:R-:W-:-:S13]  /*1000*/  ISETP.NE.AND.EX P0, PT, RZ, UR5, PT, P0 ;  /* 0x00000005ff007c0c */ /* 0x000fda000bf05300 */
[----:B------:R-:W-:Y:S05]  /*1010*/  @!P0 BRA `(.L_x_14) ;  /* 0x00000000001c8947 */ /* 0x000fea0003800000 */
[----:B------:R-:W3:Y:S02]  /*1020*/  LDC.64 R12, c[0x0][0x5a0] ;  /* 0x00016800ff0c7b82 */ /* 0x000ee40000000a00 */
[----:B---3--:R-:W3:Y:S02]  /*1030*/  LDG.E.64 R12, desc[UR36][R12.64] ;  /* 0x000000240c0c7981 */ /* 0x008ee4000c1e1b00 */
[----:B---3--:R-:W-:-:S04]  /*1040*/  ISETP.NE.U32.AND P0, PT, R12, RZ, PT ;  /* 0x000000ff0c00720c */ /* 0x008fc80003f05070 */
[----:B------:R-:W-:-:S13]  /*1050*/  ISETP.NE.AND.EX P0, PT, R13, RZ, PT, P0 ;  /* 0x000000ff0d00720c */ /* 0x000fda0003f05300 */
[----:B------:R-:W-:Y:S05]  /*1060*/  @!P0 BRA `(.L_x_14) ;  /* 0x0000000000088947 */ /* 0x000fea0003800000 */
[----:B01----:R0:W5:Y:S01]  /*1070*/  LD.E R11, desc[UR36][R12.64] ;  /* 0x000000240c0b7980 */ /* 0x003162000c101900 */
[----:B------:R-:W-:Y:S05]  /*1080*/  BRA `(.L_x_15) ;  /* 0x0000000000207947 */ /* 0x000fea0003800000 */
.L_x_14:
[----:B------:R-:W-:Y:S02]  /*1090*/  ULDC.64 UR4, c[0x0][0x590] ;  /* 0x0001640000047ab9 */ /* 0x000fe40000000a00 */
[----:B------:R-:W-:-:S04]  /*10a0*/  ISETP.NE.U32.AND P0, PT, RZ, UR4, PT ;  /* 0x00000004ff007c0c */ /* 0x000fc8000bf05070 */
[----:B------:R-:W-:-:S13]  /*10b0*/  ISETP.NE.AND.EX P0, PT, RZ, UR5, PT, P0 ;  /* 0x00000005ff007c0c */ /* 0x000fda000bf05300 */
[----:B------:R-:W-:Y:S05]  /*10c0*/  @!P0 BRA `(.L_x_16) ;  /* 0x00000000000c8947 */ /* 0x000fea0003800000 */
[----:B------:R-:W0:Y:S02]  /*10d0*/  LDC.64 R12, c[0x0][0x590] ;  /* 0x00016400ff0c7b82 */ /* 0x000e240000000a00 */
[----:B01----:R1:W5:Y:S01]  /*10e0*/  LDG.E R11, desc[UR36][R12.64] ;  /* 0x000000240c0b7981 */ /* 0x003362000c1e1900 */
[----:B------:R-:W-:Y:S05]  /*10f0*/  BRA `(.L_x_15) ;  /* 0x0000000000047947 */ /* 0x000fea0003800000 */
.L_x_16:
[----:B01----:R-:W3:Y:S02]  /*1100*/  LDC R11, c[0x0][0x584] ;  /* 0x00016100ff0b7b82 */ /* 0x003ee40000000800 */
.L_x_15:
[----:B------:R-:W-:-:S13]  /*1110*/  LOP3.LUT P0, RZ, R14, 0xff, RZ, 0xc0, !PT ;  /* 0x000000ff0eff7812 */ /* 0x000fda000780c0ff */
[----:B------:R-:W-:Y:S05]  /*1120*/  @!P0 EXIT ;  /* 0x000000000000894d */ /* 0x000fea0003800000 */
[----:B------:R-:W-:Y:S01]  /*1130*/  ULDC UR4, c[0x0][0x28c] ;  /* 0x0000a30000047ab9 */ /* 0x000fe20000000800 */
[----:B------:R-:W-:Y:S01]  /*1140*/  LOP3.LUT R172, R4, 0x1, RZ, 0xfc, !PT ;  /* 0x0000000104ac7812 */ /* 0x000fe200078efcff */
[----:B------:R-:W-:-:S04]  /*1150*/  UIADD3 UR4, UR4, 0xff, URZ ;  /* 0x000000ff04047890 */ /* 0x000fc8000fffe03f */
[----:B------:R-:W-:-:S04]  /*1160*/  USHF.R.S32.HI UR5, URZ, 0x1f, UR4 ;  /* 0x0000001f3f057899 */ /* 0x000fc80008011404 */
[----:B------:R-:W-:-:S03]  /*1170*/  ULEA.HI UR5, UR5, UR4, URZ, 0x8 ;  /* 0x0000000405057291 */ /* 0x000fc6000f8f403f */
[----:B------:R-:W-:Y:S01]  /*1180*/  UMOV UR4, URZ ;  /* 0x0000003f00047c82 */ /* 0x000fe20008000000 */
[----:B------:R-:W-:-:S03]  /*1190*/  USHF.R.S32.HI UR11, URZ, 0x8, UR5 ;  /* 0x000000083f0b7899 */ /* 0x000fc60008011405 */
[----:B------:R-:W-:-:S09]  /*11a0*/  UMOV UR5, URZ ;  /* 0x0000003f00057c82 */ /* 0x000fd20008000000 */
.L_x_203:
[----:B01----:R-:W-:Y:S01]  /*11b0*/  LOP3.LUT R12, R0, 0x80, RZ, 0xc0, !PT ;  /* 0x00000080000c7812 */ /* 0x003fe200078ec0ff */
[----:B------:R-:W0:Y:S01]  /*11c0*/  S2UR UR10, SR_CgaCtaId ;  /* 0x00000000000a79c3 */ /* 0x000e220000008800 */
[----:B------:R-:W-:Y:S01]  /*11d0*/  UMOV UR9, 0x400 ;  /* 0x0000040000097882 */ /* 0x000fe20000000000 */
[----:B------:R-:W-:Y:S01]  /*11e0*/  UMOV UR6, URZ ;  /* 0x0000003f00067c82 */ /* 0x000fe20008000000 */
[----:B------:R-:W-:Y:S01]  /*11f0*/  SHF.R.U32.HI R16, RZ, 0x7, R12 ;  /* 0x00000007ff107819 */ /* 0x000fe2000001160c */
[----:B------:R-:W-:Y:S01]  /*1200*/  UMOV UR12, URZ ;  /* 0x0000003f000c7c82 */ /* 0x000fe20008000000 */
[----:B------:R-:W-:Y:S01]  /*1210*/  UMOV UR13, URZ ;  /* 0x0000003f000d7c82 */ /* 0x000fe20008000000 */
[----:B------:R-:W-:Y:S02]  /*1220*/  CS2R R14, SRZ ;  /* 0x00000000000e7805 */ /* 0x000fe4000001ff00 */
[----:B------:R-:W-:Y:S01]  /*1230*/  CS2R R18, SRZ ;  /* 0x0000000000127805 */ /* 0x000fe2000001ff00 */
[----:B------:R-:W1:Y:S01]  /*1240*/  LDC R12, c[0x0][0x28c] ;  /* 0x0000a300ff0c7b82 */ /* 0x000e620000000800 */
[----:B----4-:R-:W4:Y:S01]  /*1250*/  SHFL.IDX PT, R16, R16, RZ, 0x1f ;  /* 0x00001fff10107589 */ /* 0x010f2200000e0000 */
[----:B------:R-:W-:-:S02]  /*1260*/  CS2R R20, SRZ ;  /* 0x0000000000147805 */ /* 0x000fc4000001ff00 */
[----:B------:R-:W-:Y:S02]  /*1270*/  CS2R R22, SRZ ;  /* 0x0000000000167805 */ /* 0x000fe4000001ff00 */
[----:B------:R-:W-:Y:S02]  /*1280*/  CS2R R104, SRZ ;  /* 0x0000000000687805 */ /* 0x000fe4000001ff00 */
[----:B------:R-:W-:Y:S02]  /*1290*/  CS2R R106, SRZ ;  /* 0x00000000006a7805 */ /* 0x000fe4000001ff00 */
[----:B------:R-:W-:Y:S02]  /*12a0*/  CS2R R108, SRZ ;  /* 0x00000000006c7805 */ /* 0x000fe4000001ff00 */
[----:B------:R-:W-:Y:S02]  /*12b0*/  CS2R R110, SRZ ;  /* 0x00000000006e7805 */ /* 0x000fe4000001ff00 */
[----:B------:R-:W-:-:S02]  /*12c0*/  CS2R R112, SRZ ;  /* 0x0000000000707805 */ /* 0x000fc4000001ff00 */
[----:B------:R-:W-:Y:S02]  /*12d0*/  CS2R R114, SRZ ;  /* 0x0000000000727805 */ /* 0x000fe4000001ff00 */
[----:B------:R-:W-:Y:S02]  /*12e0*/  CS2R R116, SRZ ;  /* 0x0000000000747805 */ /* 0x000fe4000001ff00 */
[----:B------:R-:W-:Y:S02]  /*12f0*/  CS2R R118, SRZ ;  /* 0x0000000000767805 */ /* 0x000fe4000001ff00 */
[----:B------:R-:W-:Y:S02]  /*1300*/  CS2R R120, SRZ ;  /* 0x0000000000787805 */ /* 0x000fe4000001ff00 */
[----:B------:R-:W-:Y:S02]  /*1310*/  CS2R R122, SRZ ;  /* 0x00000000007a7805 */ /* 0x000fe4000001ff00 */
[----:B------:R-:W-:-:S02]  /*1320*/  CS2R R124, SRZ ;  /* 0x00000000007c7805 */ /* 0x000fc4000001ff00 */
[----:B------:R-:W-:Y:S01]  /*1330*/  CS2R R126, SRZ ;  /* 0x00000000007e7805 */ /* 0x000fe2000001ff00 */
[----:B0-----:R-:W-:Y:S01]  /*1340*/  ULEA UR9, UR10, UR9, 0x18 ;  /* 0x000000090a097291 */ /* 0x001fe2000f8ec03f */
[----:B------:R-:W-:Y:S02]  /*1350*/  CS2R R128, SRZ ;  /* 0x0000000000807805 */ /* 0x000fe4000001ff00 */
[----:B------:R-:W-:Y:S02]  /*1360*/  CS2R R130, SRZ ;  /* 0x0000000000827805 */ /* 0x000fe4000001ff00 */
[----:B------:R-:W-:Y:S02]  /*1370*/  CS2R R132, SRZ ;  /* 0x0000000000847805 */ /* 0x000fe4000001ff00 */
[----:B------:R-:W-:Y:S02]  /*1380*/  CS2R R134, SRZ ;  /* 0x0000000000867805 */ /* 0x000fe4000001ff00 */
[----:B------:R-:W-:-:S02]  /*1390*/  CS2R R136, SRZ ;  /* 0x0000000000887805 */ /* 0x000fc4000001ff00 */
[----:B------:R-:W-:Y:S02]  /*13a0*/  CS2R R138, SRZ ;  /* 0x00000000008a7805 */ /* 0x000fe4000001ff00 */
[----:B------:R-:W-:Y:S02]  /*13b0*/  CS2R R140, SRZ ;  /* 0x00000000008c7805 */ /* 0x000fe4000001ff00 */
[----:B-1----:R-:W-:Y:S02]  /*13c0*/  ISETP.GE.AND P0, PT, R12, 0x1, PT ;  /* 0x000000010c00780c */ /* 0x002fe40003f06270 */
[----:B------:R-:W-:Y:S02]  /*13d0*/  CS2R R12, SRZ ;  /* 0x00000000000c7805 */ /* 0x000fe4000001ff00 */
[----:B----4-:R-:W-:Y:S02]  /*13e0*/  R2UR UR7, R16 ;  /* 0x00000000100772ca */ /* 0x010fe400000e0000 */
        /* <DEDUP_REMOVED lines=11> */
[----:B------:R-:W-:Y:S01]  /*14a0*/  CS2R R162, SRZ ;  /* 0x0000000000a27805 */ /* 0x000fe2000001ff00 */
[----:B------:R-:W-:Y:S01]  /*14b0*/  ULEA.HI UR8, UR7, UR7, URZ, 0x1 ;  /* 0x0000000707087291 */ /* 0x000fe2000f8f083f */
[----:B------:R-:W-:-:S02]  /*14c0*/  CS2R R164, SRZ ;  /* 0x0000000000a47805 */ /* 0x000fc4000001ff00 */
[----:B------:R-:W-:Y:S02]  /*14d0*/  CS2R R166, SRZ ;  /* 0x0000000000a67805 */ /* 0x000fe4000001ff00 */
[----:B------:R-:W-:Y:S01]  /*14e0*/  CS2R R168, SRZ ;  /* 0x0000000000a87805 */ /* 0x000fe2000001ff00 */
[----:B------:R-:W-:Y:S01]  /*14f0*/  ULOP3.LUT UR8, UR8, 0x7fffe, URZ, 0xc0, !UPT ;  /* 0x0007fffe08087892 */ /* 0x000fe2000f8ec03f */
[----:B------:R-:W-:Y:S01]  /*1500*/  CS2R R170, SRZ ;  /* 0x0000000000aa7805 */ /* 0x000fe2000001ff00 */
[----:B------:R-:W-:Y:S01]  /*1510*/  IMAD.U32 R177, RZ, RZ, UR4 ;  /* 0x00000004ffb17e24 */ /* 0x000fe2000f8e00ff */
[----:B------:R-:W-:Y:S01]  /*1520*/  CS2R R96, SRZ ;  /* 0x0000000000607805 */ /* 0x000fe2000001ff00 */
[----:B------:R-:W-:Y:S01]  /*1530*/  UIADD3 UR8, UR7, -UR8, URZ ;  /* 0x8000000807087290 */ /* 0x000fe2000fffe03f */
[----:B------:R-:W-:Y:S02]  /*1540*/  CS2R R98, SRZ ;  /* 0x0000000000627805 */ /* 0x000fe4000001ff00 */
[----:B------:R-:W-:Y:S01]  /*1550*/  CS2R R100, SRZ ;  /* 0x0000000000647805 */ /* 0x000fe2000001ff00 */
[----:B------:R-:W-:Y:S01]  /*1560*/  UMOV UR7, UR5 ;  /* 0x0000000500077c82 */ /* 0x000fe20008000000 */
[----:B------:R-:W-:Y:S01]  /*1570*/  ULEA UR8, UR8, UR9, 0xd ;  /* 0x0000000908087291 */ /* 0x000fe2000f8e683f */
[----:B------:R-:W-:-:S02]  /*1580*/  CS2R R102, SRZ ;  /* 0x0000000000667805 */ /* 0x000fc4000001ff00 */
[----:B------:R-:W-:Y:S02]  /*1590*/  CS2R R88, SRZ ;  /* 0x0000000000587805 */ /* 0x000fe4000001ff00 */
[----:B------:R-:W-:Y:S01]  /*15a0*/  CS2R R90, SRZ ;  /* 0x00000000005a7805 */ /* 0x000fe2000001ff00 */
[----:B------:R-:W-:Y:S01]  /*15b0*/  UIADD3 UR8, UR8, 0x100, URZ ;  /* 0x0000010008087890 */ /* 0x000fe2000fffe03f */
[----:B------:R-:W-:Y:S02]  /*15c0*/  CS2R R92, SRZ ;  /* 0x00000000005c7805 */ /* 0x000fe4000001ff00 */
[----:B------:R-:W-:Y:S02]  /*15d0*/  CS2R R94, SRZ ;  /* 0x00000000005e7805 */ /* 0x000fe4000001ff00 */
[----:B------:R-:W-:Y:S01]  /*15e0*/  CS2R R80, SRZ ;  /* 0x0000000000507805 */ /* 0x000fe2000001ff00 */
[----:B------:R-:W-:Y:S01]  /*15f0*/  USHF.R.U32.HI UR8, URZ, 0x4, UR8 ;  /* 0x000000043f087899 */ /* 0x000fe20008011608 */
[----:B------:R-:W-:-:S02]  /*1600*/  CS2R R82, SRZ ;  /* 0x0000000000527805 */ /* 0x000fc4000001ff00 */
[----:B------:R-:W-:Y:S02]  /*1610*/  CS2R R84, SRZ ;  /* 0x0000000000547805 */ /* 0x000fe4000001ff00 */
[----:B------:R-:W-:Y:S01]  /*1620*/  CS2R R86, SRZ ;  /* 0x0000000000567805 */ /* 0x000fe2000001ff00 */
[----:B------:R-:W-:Y:S01]  /*1630*/  ULOP3.LUT UR10, UR8, 0x3fff, URZ, 0xc0, !UPT ;  /* 0x00003fff080a7892 */ /* 0x000fe2000f8ec03f */
        /* <DEDUP_REMOVED lines=23> */
[----:B--2---:R-:W-:Y:S02]  /*17b0*/  CS2R R38, SRZ ;  /* 0x0000000000267805 */ /* 0x004fe4000001ff00 */
[----:B------:R-:W-:Y:S02]  /*17c0*/  CS2R R24, SRZ ;  /* 0x0000000000187805 */ /* 0x000fe4000001ff00 */
[----:B------:R-:W-:Y:S02]  /*17d0*/  CS2R R26, SRZ ;  /* 0x00000000001a7805 */ /* 0x000fe4000001ff00 */
[----:B------:R-:W-:Y:S02]  /*17e0*/  CS2R R28, SRZ ;  /* 0x00000000001c7805 */ /* 0x000fe4000001ff00 */
[----:B------:R-:W-:Y:S01]  /*17f0*/  CS2R R30, SRZ ;  /* 0x00000000001e7805 */ /* 0x000fe2000001ff00 */
[----:B------:R-:W-:Y:S06]  /*1800*/  @!P0 BRA `(.L_x_17) ;  /* 0x0000001c00888947 */ /* 0x000fec0003800000 */
[----:B------:R-:W-:-:S13]  /*1810*/  ISETP.NE.AND P1, PT, R172, 0x3, PT ;  /* 0x00000003ac00780c */ /* 0x000fda0003f25270 */
[----:B------:R-:W-:Y:S05]  /*1820*/  @!P1 BRA `(.L_x_18) ;  /* 0x0000000000049947 */ /* 0x000fea0003800000 */
[----:B------:R-:W-:Y:S01]  /*1830*/  BPT.TRAP 0x1 ;  /* 0x000000040000795c */ /* 0x000fe20000300000 */
.L_x_18:
[----:B------:R-:W-:Y:S01]  /*1840*/  ULEA UR6, UR5, UR9, 0x3 ;  /* 0x0000000905067291 */ /* 0x000fe2000f8e183f */
[----:B------:R-:W-:-:S05]  /*1850*/  IMAD.U32 R12, RZ, RZ, UR4 ;  /* 0x00000004ff0c7e24 */ /* 0x000fca000f8e00ff */
[----:B------:R-:W-:-:S04]  /*1860*/  SHF.L.U32 R12, R12, 0x1f, RZ ;  /* 0x0000001f0c0c7819 */ /* 0x000fc800000006ff */
[----:B------:R0:W1:Y:S01]  /*1870*/  SYNCS.PHASECHK.TRANS64.TRYWAIT P0, [UR6], R12 ;  /* 0x0000000cff0075a7 */ /* 0x0000620008000146 */
[----:B------:R-:W-:Y:S05]  /*1880*/  @!P1 BRA `(.L_x_19) ;  /* 0x0000000000049947 */ /* 0x000fea0003800000 */
[----:B------:R-:W-:Y:S01]  /*1890*/  BPT.TRAP 0x1 ;  /* 0x000000040000795c */ /* 0x000fe20000300000 */
.L_x_19:
[----:B-1----:R-:W-:Y:S05]  /*18a0*/  @P0 BRA `(.L_x_20) ;  /* 0x0000000000080947 */ /* 0x002fea0003800000 */
[----:B------:R-:W1:Y:S02]  /*18b0*/  SYNCS.PHASECHK.TRANS64.TRYWAIT P0, [UR6], R12 ;  /* 0x0000000cff0075a7 */ /* 0x000e640008000146 */
[----:B-1----:R-:W-:Y:S05]  /*18c0*/  @!P0 BRA `(.L_x_21) ;  /* 0x000000b800748947 */ /* 0x002fea0003800000 */
.L_x_20:
[----:B------:R-:W-:Y:S01]  /*18d0*/  UIADD3 UR6, UR9, 0x24100, URZ ;  /* 0x0002410009067890 */ /* 0x000fe2000fffe03f */
[----:B------:R-:W-:Y:S01]  /*18e0*/  WARPGROUP.ARRIVE ;  /* 0x00000000000079c5 */ /* 0x000fe20000000000 */
[----:B------:R-:W-:Y:S01]  /*18f0*/  ULOP3.LUT UR12, UR10, 0x10000, URZ, 0xfc, !UPT ;  /* 0x000100000a0c7892 */ /* 0x000fe2000f8efc3f */
[----:B01----:R-:W-:Y:S01]  /*1900*/  CS2R R12, SRZ ;  /* 0x00000000000c7805 */ /* 0x003fe2000001ff00 */
[----:B------:R-:W-:Y:S01]  /*1910*/  USHF.R.U32.HI UR6, URZ, 0x4, UR6 ;  /* 0x000000043f067899 */ /* 0x000fe20008011606 */
[----:B------:R-:W-:Y:S01]  /*1920*/  CS2R R14, SRZ ;  /* 0x00000000000e7805 */ /* 0x000fe2000001ff00 */
[----:B------:R-:W-:Y:S01]  /*1930*/  UIMAD UR12, UR5, 0xc00, UR12 ;  /* 0x00000c00050c78a4 */ /* 0x000fe2000f8e020c */
[----:B------:R-:W-:Y:S01]  /*1940*/  CS2R R16, SRZ ;  /* 0x0000000000107805 */ /* 0x000fe2000001ff00 */
[----:B------:R-:W-:Y:S01]  /*1950*/  ULOP3.LUT UR6, UR6, 0x3fff, URZ, 0xc0, !UPT ;  /* 0x00003fff06067892 */ /* 0x000fe2000f8ec03f */
[----:B------:R-:W-:Y:S01]  /*1960*/  CS2R R18, SRZ ;  /* 0x0000000000127805 */ /* 0x000fe2000001ff00 */
[----:B------:R-:W-:Y:S01]  /*1970*/  UMOV UR13, 0x40000040 ;  /* 0x40000040000d7882 */ /* 0x000fe20000000000 */
[----:B------:R-:W-:Y:S01]  /*1980*/  UMOV UR15, 0x40000040 ;  /* 0x40000040000f7882 */ /* 0x000fe20000000000 */
[----:B------:R-:W-:Y:S01]  /*1990*/  ULOP3.LUT UR6, UR6, 0x10000, URZ, 0xfc, !UPT ;  /* 0x0001000006067892 */ /* 0x000fe2000f8efc3f */
[----:B------:R-:W-:Y:S01]  /*19a0*/  CS2R R20, SRZ ;  /* 0x0000000000147805 */ /* 0x000fe2000001ff00 */
[----:B------:R-:W-:Y:S01]  /*19b0*/  UMOV UR16, UR12 ;  /* 0x0000000c00107c82 */ /* 0x000fe20008000000 */
[----:B------:R-:W-:Y:S01]  /*19c0*/  UMOV UR17, UR13 ;  /* 0x0000000d00117c82 */ /* 0x000fe20008000000 */
[----:B------:R-:W-:Y:S01]  /*19d0*/  UIMAD UR8, UR5, 0x500, UR6 ;  /* 0x00000500050878a4 */ /* 0x000fe2000f8e0206 */
[----:B------:R-:W-:Y:S01]  /*19e0*/  CS2R R22, SRZ ;  /* 0x0000000000167805 */ /* 0x000fe2000001ff00 */
[----:B------:R-:W-:Y:S01]  /*19f0*/  UIADD3 UR6, UR12, 0x400, URZ ;  /* 0x000004000c067890 */ /* 0x000fe2000fffe03f */
        /* <DEDUP_REMOVED lines=9> */
[----:B------:R-:W-:Y:S01]  /*1a90*/  UMOV UR14, UR8 ;  /* 0x00000008000e7c82 */ /* 0x000fe20008000000 */
[----:B------:R-:W-:Y:S01]  /*1aa0*/  UMOV UR19, 0x40000040 ;  /* 0x4000004000137882 */ /* 0x000fe20000000000 */
[----:B------:R-:W-:Y:S01]  /*1ab0*/  QGMMA.64x16x32.F32.E4M3.E4M3 R96, gdesc[UR12], RZ, !UPT ;  /* 0x002000000c6079f3 */ /* 0x000fe2000c7008ff */
[----:B------:R-:W-:Y:S01]  /*1ac0*/  UMOV UR20, UR12 ;  /* 0x0000000c00147c82 */ /* 0x000fe20008000000 */
        /* <DEDUP_REMOVED lines=11> */
[----:B------:R-:W-:Y:S01]  /*1b80*/  UIADD3 UR34, UR8, 0x202, URZ ;  /* 0x0000020208227890 */ /* 0x000fe2000fffe03f */
[----:B------:R-:W-:Y:S01]  /*1b90*/  CS2R R114, SRZ ;  /* 0x0000000000727805 */ /* 0x000fe2000001ff00 */
[----:B------:R-:W-:Y:S01]  /*1ba0*/  UMOV UR35, 0x40000040 ;  /* 0x4000004000237882 */ /* 0x000fe20000000000 */
[----:B------:R-:W-:Y:S01]  /*1bb0*/  QGMMA.64x16x32.F32.E4M3.E4M3 R32, gdesc[UR28], RZ, !UPT ;  /* 0x002000001c2079f3 */ /* 0x000fe2000c7008ff */
[----:B------:R-:W-:Y:S01]  /*1bc0*/  UMOV UR28, UR6 ;  /* 0x00000006001c7c82 */ /* 0x000fe20008000000 */
[----:B------:R-:W-:Y:S01]  /*1bd0*/  UMOV UR29, 0x40000040 ;  /* 0x40000040001d7882 */ /* 0x000fe20000000000 */
[----:B------:R-:W-:Y:S01]  /*1be0*/  UMOV UR24, UR28 ;  /* 0x0000001c00187c82 */ /* 0x000fe20008000000 */
[----:B------:R-:W-:Y:S01]  /*1bf0*/  UMOV UR25, UR29 ;  /* 0x0000001d00197c82 */ /* 0x000fe20008000000 */
[----:B------:R-:W-:Y:S01]  /*1c00*/  QGMMA.64x16x32.F32.E4M3.E4M3 R24, gdesc[UR28], RZ, !UPT ;  /* 0x002000001c1879f3 */ /* 0x000fe2000c7008ff */
[----:B------:R-:W-:Y:S01]  /*1c10*/  UMOV UR20, UR28 ;  /* 0x0000001c00147c82 */ /* 0x000fe20008000000 */
[----:B------:R-:W-:Y:S01]  /*1c20*/  UMOV UR21, UR29 ;  /* 0x0000001d00157c82 */ /* 0x000fe20008000000 */
[----:B------:R-:W-:Y:S01]  /*1c30*/  UMOV UR16, UR28 ;  /* 0x0000001c00107c82 */ /* 0x000fe20008000000 */
[----:B------:R-:W-:Y:S01]  /*1c40*/  QGMMA.64x16x32.F32.E4M3.E4M3 R40, gdesc[UR24], RZ, !UPT ;  /* 0x00200000182879f3 */ /* 0x000fe2000c7008ff */
[----:B------:R-:W-:Y:S01]  /*1c50*/  UMOV UR17, UR29 ;  /* 0x0000001d00117c82 */ /* 0x000fe20008000000 */
[----:B------:R-:W-:Y:S01]  /*1c60*/  UMOV UR30, UR14 ;  /* 0x0000000e001e7c82 */ /* 0x000fe20008000000 */
[----:B------:R-:W-:Y:S01]  /*1c70*/  UMOV UR31, UR15 ;  /* 0x0000000f001f7c82 */ /* 0x000fe20008000000 */
[----:B------:R-:W-:Y:S01]  /*1c80*/  QGMMA.64x16x32.F32.E4M3.E4M3 R56, gdesc[UR20], RZ, !UPT ;  /* 0x00200000143879f3 */ /* 0x000fe2000c7008ff */
[----:B------:R-:W-:Y:S01]  /*1c90*/  UIADD3 UR22, UR8, 0x82, URZ ;  /* 0x0000008208167890 */ /* 0x000fe2000fffe03f */
[----:B------:R-:W-:Y:S01]  /*1ca0*/  CS2R R116, SRZ ;  /* 0x0000000000747805 */ /* 0x000fe2000001ff00 */
[----:B------:R-:W-:Y:S01]  /*1cb0*/  UIADD3 UR26, UR8, 0x102, URZ ;  /* 0x00000102081a7890 */ /* 0x000fe2000fffe03f */
[----:B------:R-:W-:Y:S01]  /*1cc0*/  QGMMA.64x16x32.F32.E4M3.E4M3 R72, gdesc[UR16], RZ, !UPT ;  /* 0x00200000104879f3 */ /* 0x000fe2000c7008ff */
[----:B------:R-:W-:Y:S01]  /*1cd0*/  UIADD3 UR16, UR12, 0x2, URZ ;  /* 0x000000020c107890 */ /* 0x000fe2000fffe03f */
[----:B------:R-:W-:Y:S01]  /*1ce0*/  CS2R R118, SRZ ;  /* 0x0000000000767805 */ /* 0x000fe2000001ff00 */
[----:B------:R-:W-:Y:S01]  /*1cf0*/  UIADD3 UR18, UR8, 0x2, URZ ;  /* 0x0000000208127890 */ /* 0x000fe2000fffe03f */
[----:B------:R-:W-:Y:S01]  /*1d00*/  QGMMA.64x16x32.F32.E4M3.E4M3 R88, gdesc[UR28], RZ, !UPT ;  /* 0x002000001c5879f3 */ /* 0x000fe2000c7008ff */
[----:B------:R-:W-:Y:S01]  /*1d10*/  UIADD3 UR30, UR8, 0x182, URZ ;  /* 0x00000182081e7890 */ /* 0x000fe2000fffe03f */
[----:B------:R-:W-:Y:S01]  /*1d20*/  CS2R R120, SRZ ;  /* 0x0000000000787805 */ /* 0x000fe2000001ff00 */
[----:B------:R-:W-:Y:S01]  /*1d30*/  UMOV UR17, 0x40000040 ;  /* 0x4000004000117882 */ /* 0x000fe20000000000 */
[----:B------:R-:W-:Y:S01]  /*1d40*/  UMOV UR19, 0x40000040 ;  /* 0x4000004000137882 */ /* 0x000fe20000000000 */
[----:B------:R-:W-:Y:S01]  /*1d50*/  UIADD3 UR6, UR12, 0x402, URZ ;  /* 0x000004020c067890 */ /* 0x000fe2000fffe03f */
[----:B------:R-:W-:Y:S01]  /*1d60*/  CS2R R122, SRZ ;  /* 0x00000000007a7805 */ /* 0x000fe2000001ff00 */
[----:B------:R-:W-:Y:S01]  /*1d70*/  UMOV UR20, UR16 ;  /* 0x0000001000147c82 */ /* 0x000fe20008000000 */
[----:B------:R-:W-:Y:S01]  /*1d80*/  UMOV UR21, UR17 ;  /* 0x0000001100157c82 */ /* 0x000fe20008000000 */
[----:B------:R-:W-:Y:S01]  /*1d90*/  UMOV UR23, 0x40000040 ;  /* 0x4000004000177882 */ /* 0x000fe20000000000 */
[----:B------:R-:W-:Y:S01]  /*1da0*/  UMOV UR24, UR16 ;  /* 0x0000001000187c82 */ /* 0x000fe20008000000 */
[----:B------:R-:W-:Y:S01]  /*1db0*/  UMOV UR25, UR17 ;  /* 0x0000001100197c82 */ /* 0x000fe20008000000 */
[----:B------:R-:W-:Y:S01]  /*1dc0*/  UMOV UR27, 0x40000040 ;  /* 0x40000040001b7882 */ /* 0x000fe20000000000 */
[----:B------:R-:W-:Y:S01]  /*1dd0*/  UMOV UR28, UR16 ;  /* 0x00000010001c7c82 */ /* 0x000fe20008000000 */
[----:B------:R-:W-:Y:S01]  /*1de0*/  UMOV UR29, UR17 ;  /* 0x00000011001d7c82 */ /* 0x000fe20008000000 */
[----:B------:R-:W-:Y:S01]  /*1df0*/  QGMMA.64x16x32.F32.E4M3.E4M3 R96, gdesc[UR16], R96 ;  /* 0x00200000106079f3 */ /* 0x000fe20008700860 */
[----:B------:R-:W-:Y:S01]  /*1e00*/  UMOV UR31, 0x40000040 ;  /* 0x40000040001f7882 */ /* 0x000fe20000000000 */
[----:B------:R-:W-:Y:S01]  /*1e10*/  UMOV UR32, UR16 ;  /* 0x0000001000207c82 */ /* 0x000fe20008000000 */
[----:B------:R-:W-:Y:S01]  /*1e20*/  UMOV UR33, UR17 ;  /* 0x0000001100217c82 */ /* 0x000fe20008000000 */
[----:B------:R-:W-:Y:S01]  /*1e30*/  QGMMA.64x16x32.F32.E4M3.E4M3 R80, gdesc[UR20], R80 ;  /* 0x00200000145079f3 */ /* 0x000fe20008700850 */
[----:B------:R-:W-:Y:S01]  /*1e40*/  UIADD3 UR7, UR12, 0x406, URZ ;  /* 0x000004060c077890 */ /* 0x000fe2000fffe03f */
[----:B------:R-:W-:Y:S01]  /*1e50*/  CS2R R124, SRZ ;  /* 0x00000000007c7805 */ /* 0x000fe2000001ff00 */
[----:B------:R-:W-:Y:S01]  /*1e60*/  UIADD3 UR14, UR8, 0x486, URZ ;  /* 0x00000486080e7890 */ /* 0x000fe2000fffe03f */
[----:B------:R-:W-:Y:S01]  /*1e70*/  QGMMA.64x16x32.F32.E4M3.E4M3 R64, gdesc[UR24], R64 ;  /* 0x00200000184079f3 */ /* 0x000fe20008700840 */
[----:B------:R-:W-:Y:S01]  /*1e80*/  UMOV UR15, 0x40000040 ;  /* 0x40000040000f7882 */ /* 0x000fe20000000000 */
[----:B------:R-:W-:-:S02]  /*1e90*/  CS2R R126, SRZ ;  /* 0x00000000007e7805 */ /* 0x000fc4000001ff00 */
[----:B------:R-:W-:Y:S01]  /*1ea0*/  CS2R R128, SRZ ;  /* 0x0000000000807805 */ /* 0x000fe2000001ff00 */
[----:B------:R-:W-:Y:S01]  /*1eb0*/  QGMMA.64x16x32.F32.E4M3.E4M3 R48, gdesc[UR28], R48 ;  /* 0x002000001c3079f3 */ /* 0x000fe20008700830 */
[----:B------:R-:W-:Y:S02]  /*1ec0*/  CS2R R130, SRZ ;  /* 0x0000000000827805 */ /* 0x000fe4000001ff00 */
[----:B------:R-:W-:Y:S02]  /*1ed0*/  CS2R R132, SRZ ;  /* 0x0000000000847805 */ /* 0x000fe4000001ff00 */
[----:B------:R-:W-:Y:S01]  /*1ee0*/  CS2R R134, SRZ ;  /* 0x0000000000867805 */ /* 0x000fe2000001ff00 */
[----:B------:R-:W-:Y:S01]  /*1ef0*/  QGMMA.64x16x32.F32.E4M3.E4M3 R32, gdesc[UR32], R32 ;  /* 0x00200000202079f3 */ /* 0x000fe20008700820 */
[----:B------:R-:W-:Y:S01]  /*1f00*/  UMOV UR32, UR6 ;  /* 0x0000000600207c82 */ /* 0x000fe20008000000 */
[----:B------:R-:W-:Y:S01]  /*1f10*/  UMOV UR33, 0x40000040 ;  /* 0x4000004000217882 */ /* 0x000fe20000000000 */
[----:B------:R-:W-:Y:S01]  /*1f20*/  UMOV UR28, UR32 ;  /* 0x00000020001c7c82 */ /* 0x000fe20008000000 */
[----:B------:R-:W-:Y:S01]  /*1f30*/  UMOV UR29, UR33 ;  /* 0x00000021001d7c82 */ /* 0x000fe20008000000 */
[----:B------:R-:W-:Y:S01]  /*1f40*/  QGMMA.64x16x32.F32.E4M3.E4M3 R24, gdesc[UR32], R24 ;  /* 0x00200000201879f3 */ /* 0x000fe20008700818 */
[----:B------:R-:W-:Y:S01]  /*1f50*/  UMOV UR24, UR32 ;  /* 0x0000002000187c82 */ /* 0x000fe20008000000 */
[----:B------:R-:W-:Y:S01]  /*1f60*/  UMOV UR25, UR33 ;  /* 0x0000002100197c82 */ /* 0x000fe20008000000 */
[----:B------:R-:W-:Y:S01]  /*1f70*/  UMOV UR20, UR32 ;  /* 0x0000002000147c82 */ /* 0x000fe20008000000 */
[----:B------:R-:W-:Y:S01]  /*1f80*/  QGMMA.64x16x32.F32.E4M3.E4M3 R40, gdesc[UR28], R40 ;  /* 0x002000001c2879f3 */ /* 0x000fe20008700828 */
[----:B------:R-:W-:Y:S01]  /*1f90*/  UMOV UR21, UR33 ;  /* 0x0000002100157c82 */ /* 0x000fe20008000000 */
[----:B------:R-:W-:Y:S01]  /*1fa0*/  UMOV UR16, UR32 ;  /* 0x0000002000107c82 */ /* 0x000fe20008000000 */
[----:B------:R-:W-:Y:S01]  /*1fb0*/  UMOV UR17, UR33 ;  /* 0x0000002100117c82 */ /* 0x000fe20008000000 */
[----:B------:R-:W-:Y:S01]  /*1fc0*/  QGMMA.64x16x32.F32.E4M3.E4M3 R56, gdesc[UR24], R56 ;  /* 0x00200000183879f3 */ /* 0x000fe20008700838 */
[----:B------:R-:W-:Y:S01]  /*1fd0*/  UIADD3 UR26, UR8, 0x104, URZ ;  /* 0x00000104081a7890 */ /* 0x000fe2000fffe03f */
[----:B------:R-:W-:Y:S01]  /*1fe0*/  CS2R R136, SRZ ;  /* 0x0000000000887805 */ /* 0x000fe2000001ff00 */
[----:B------:R-:W-:Y:S01]  /*1ff0*/  UIADD3 UR30, UR8, 0x184, URZ ;  /* 0x00000184081e7890 */ /* 0x000fe2000fffe03f */
        /* <DEDUP_REMOVED lines=19> */
[----:B------:R-:W-:Y:S01]  /*2130*/  QGMMA.64x16x32.F32.E4M3.E4M3 R96, gdesc[UR16], R96 ;  /* 0x00200000106079f3 */ /* 0x000fe20008700860 */
        /* <DEDUP_REMOVED lines=8> */
[----:B------:R-:W-:-:S02]  /*21c0*/  CS2R R146, SRZ ;  /* 0x0000000000927805 */ /* 0x000fc4000001ff00 */
[----:B------:R-:W-:Y:S02]  /*21d0*/  CS2R R148, SRZ ;  /* 0x0000000000947805 */ /* 0x000fe4000001ff00 */
        /* <DEDUP_REMOVED lines=46> */
[----:B------:R-:W-:Y:S01]  /*24c0*/  UMOV UR35, 0x40000040 ;  /* 0x4000004000237882 */ /* 0x000fe20000000000 */
[----:B------:R-:W-:Y:S01]  /*24d0*/  UMOV UR6, 0x8 ;  /* 0x0000000800067882 */ /* 0x000fe20000000000 */
[----:B------:R-:W-:Y:S01]  /*24e0*/  CS2R R166, SRZ ;  /* 0x0000000000a67805 */ /* 0x000fe2000001ff00 */
[----:B------:R-:W-:Y:S01]  /*24f0*/  QGMMA.64x16x32.F32.E4M3.E4M3 R64, gdesc[UR24], R64 ;  /* 0x00200000184079f3 */ /* 0x000fe20008700840 */
[----:B------:R-:W-:-:S02]  /*2500*/  CS2R R168, SRZ ;  /* 0x0000000000a87805 */ /* 0x000fc4000001ff00 */
[----:B------:R-:W-:Y:S01]  /*2510*/  CS2R R170, SRZ ;  /* 0x0000000000aa7805 */ /* 0x000fe2000001ff00 */
[----:B------:R-:W-:Y:S04]  /*2520*/  QGMMA.64x16x32.F32.E4M3.E4M3 R48, gdesc[UR28], R48 ;  /* 0x002000001c3079f3 */ /* 0x000fe80008700830 */
        /* <DEDUP_REMOVED lines=14> */
[----:B------:R-:W-:-:S02]  /*2610*/  UIADD3 UR26, UR8, 0x380, URZ ;  /* 0x00000380081a7890 */ /* 0x000fc4000fffe03f */
[----:B------:R-:W-:Y:S01]  /*2620*/  UIADD3 UR30, UR8, 0x400, URZ ;  /* 0x00000400081e7890 */ /* 0x000fe2000fffe03f */
[----:B------:R-:W-:Y:S01]  /*2630*/  QGMMA.64x16x32.F32.E4M3.E4M3 R72, gdesc[UR20], R72 ;  /* 0x00200000144879f3 */ /* 0x000fe20008700848 */
[----:B------:R-:W-:Y:S02]  /*2640*/  UIADD3 UR22, UR8, 0x300, URZ ;  /* 0x0000030008167890 */ /* 0x000fe4000fffe03f */
[----:B------:R-:W-:Y:S01]  /*2650*/  UIADD3 UR34, UR8, 0x480, URZ ;  /* 0x0000048008227890 */ /* 0x000fe2000fffe03f */
[----:B------:R-:W-:Y:S01]  /*2660*/  QGMMA.64x16x32.F32.E4M3.E4M3 R88, gdesc[UR16], R88 ;  /* 0x00200000105879f3 */ /* 0x000fe20008700858 */
[----:B------:R-:W-:Y:S02]  /*2670*/  UIADD3 UR16, UR12, 0x600, URZ ;  /* 0x000006000c107890 */ /* 0x000fe4000fffe03f */
[----:B------:R-:W-:Y:S01]  /*2680*/  UIADD3 UR18, UR8, 0x280, URZ ;  /* 0x0000028008127890 */ /* 0x000fe2000fffe03f */
[----:B------:R-:W-:Y:S01]  /*2690*/  UMOV UR17, 0x40000040 ;  /* 0x4000004000117882 */ /* 0x000fe20000000000 */
[----:B------:R-:W-:Y:S01]  /*26a0*/  UMOV UR19, 0x40000040 ;  /* 0x4000004000137882 */ /* 0x000fe20000000000 */
[----:B------:R-:W-:-:S02]  /*26b0*/  UIADD3 UR7, UR12, 0xa00, URZ ;  /* 0x00000a000c077890 */ /* 0x000fc4000fffe03f */
        /* <DEDUP_REMOVED lines=14> */
[----:B------:R-:W-:Y:S04]  /*27a0*/  QGMMA.64x16x32.F32.E4M3.E4M3 R64, gdesc[UR24], R64 ;  /* 0x00200000184079f3 */ /* 0x000fe80008700840 */
        /* <DEDUP_REMOVED lines=107> */
[----:B------:R-:W-:-:S02]  /*2e60*/  UMOV UR21, UR17 ;  /* 0x0000001100157c82 */ /* 0x000fc40008000000 */
        /* <DEDUP_REMOVED lines=11> */
[----:B------:R-:W-:Y:S04]  /*2f20*/  QGMMA.64x16x32.F32.E4M3.E4M3 R80, gdesc[UR20], R80 ;  /* 0x00200000145079f3 */ /* 0x000fe80008700850 */
[----:B------:R-:W-:Y:S04]  /*2f30*/  QGMMA.64x16x32.F32.E4M3.E4M3 R64, gdesc[UR24], R64 ;  /* 0x00200000184079f3 */ /* 0x000fe80008700840 */
[----:B------:R-:W-:Y:S04]  /*2f40*/  QGMMA.64x16x32.F32.E4M3.E4M3 R48, gdesc[UR28], R48 ;  /* 0x002000001c3079f3 */ /* 0x000fe80008700830 */
[----:B------:R-:W-:Y:S01]  /*2f50*/  QGMMA.64x16x32.F32.E4M3.E4M3 R32, gdesc[UR12], R32 ;  /* 0x002000000c2079f3 */ /* 0x000fe20008700820 */
[----:B------:R-:W-:Y:S01]  /*2f60*/  UMOV UR12, UR7 ;  /* 0x00000007000c7c82 */ /* 0x000fe20008000000 */
[----:B------:R-:W-:Y:S01]  /*2f70*/  UMOV UR13, 0x40000040 ;  /* 0x40000040000d7882 */ /* 0x000fe20000000000 */
[----:B------:R-:W-:Y:S01]  /*2f80*/  UMOV UR28, UR12 ;  /* 0x0000000c001c7c82 */ /* 0x000fe20008000000 */
[----:B------:R-:W-:Y:S01]  /*2f90*/  UMOV UR29, UR13 ;  /* 0x0000000d001d7c82 */ /* 0x000fe20008000000 */
[----:B------:R-:W-:Y:S01]  /*2fa0*/  ULDC UR7, c[0x0][0x50c] ;  /* 0x0001430000077ab9 */ /* 0x000fe20000000800 */
[----:B------:R-:W-:Y:S01]  /*2fb0*/  QGMMA.64x16x32.F32.E4M3.E4M3 R24, gdesc[UR12], R24 ;  /* 0x002000000c1879f3 */ /* 0x000fe20008700818 */
[----:B------:R-:W-:Y:S01]  /*2fc0*/  UMOV UR24, UR12 ;  /* 0x0000000c00187c82 */ /* 0x000fe20008000000 */
[----:B------:R-:W-:Y:S01]  /*2fd0*/  UMOV UR25, UR13 ;  /* 0x0000000d00197c82 */ /* 0x000fe20008000000 */
[----:B------:R-:W-:Y:S01]  /*2fe0*/  UMOV UR20, UR12 ;  /* 0x0000000c00147c82 */ /* 0x000fe20008000000 */
[----:B------:R-:W-:Y:S01]  /*2ff0*/  QGMMA.64x16x32.F32.E4M3.E4M3 R40, gdesc[UR28], R40 ;  /* 0x002000001c2879f3 */ /* 0x000fe20008700828 */
[----:B------:R-:W-:Y:S01]  /*3000*/  UMOV UR21, UR13 ;  /* 0x0000000d00157c82 */ /* 0x000fe20008000000 */
[----:B------:R-:W-:-:S02]  /*3010*/  UISETP.NE.AND UP0, UPT, UR7, 0x8, UPT ;  /* 0x000000080700788c */ /* 0x000fc4000bf05270 */
[----:B------:R-:W-:Y:S01]  /*3020*/  QGMMA.64x16x32.F32.E4M3.E4M3 R56, gdesc[UR24], R56 ;  /* 0x00200000183879f3 */ /* 0x000fe20008700838 */
[----:B------:R-:W-:Y:S01]  /*3030*/  UMOV UR14, UR18 ;  /* 0x00000012000e7c82 */ /* 0x000fe20008000000 */
[----:B------:R-:W-:Y:S02]  /*3040*/  UMOV UR15, UR19 ;  /* 0x00000013000f7c82 */ /* 0x000fe40008000000 */
[----:B------:R-:W-:Y:S04]  /*3050*/  QGMMA.64x16x32.F32.E4M3.E4M3 R72, gdesc[UR20], R72 ;  /* 0x00200000144879f3 */ /* 0x000fe80008700848 */
[----:B------:R-:W-:Y:S01]  /*3060*/  QGMMA.64x16x32.F32.E4M3.E4M3 R88, gdesc[UR12], R88, gsb0 ;  /* 0x002000000c5879f3 */ /* 0x000fe20008000858 */
[----:B------:R-:W-:-:S06]  /*3070*/  USEL UR12, URZ, 0x1, UP0 ;  /* 0x000000013f0c7887 */ /* 0x000fcc0008000000 */
[----:B------:R-:W-:-:S13]  /*3080*/  ISETP.NE.AND P0, PT, RZ, UR12, PT ;  /* 0x0000000cff007c0c */ /* 0x000fda000bf05270 */
[----:B------:R-:W-:Y:S05]  /*3090*/  @!P0 BRA `(.L_x_22) ;  /* 0x0000000400488947 */ /* 0x000fea0003800000 */
[----:B------:R-:W-:Y:S02]  /*30a0*/  WARPGROUP.DEPBAR.LE gsb0, 0x0 ;  /* 0x00008000000079c5 */ /* 0x000fe40000010000 */
[----:B------:R-:W-:-:S01]  /*30b0*/  FADD R171, RZ, R96 ;  /* 0x00000060ffab7221 */ /* 0x000fc20000000000 */
[----:B------:R-:W-:Y:S01]  /*30c0*/  FADD R170, RZ, R97 ;  /* 0x00000061ffaa7221 */ /* 0x000fe20000000000 */
        /* <DEDUP_REMOVED lines=78> */
[----:B------:R-:W-:-:S06]  /*35b0*/  UMOV UR6, URZ ;  /* 0x0000003f00067c82 */ /* 0x000fcc0008000000 */
.L_x_22:
[----:B------:R-:W-:Y:S01]  /*35c0*/  UIADD3 UR7, UR5, 0x1, URZ ;  /* 0x0000000105077890 */ /* 0x000fe2000fffe03f */
[----:B------:R-:W-:-:S03]  /*35d0*/  UMOV UR13, 0x1 ;  /* 0x00000001000d7882 */ /* 0x000fc60000000000 */
[----:B------:R-:W-:-:S04]  /*35e0*/  UISETP.NE.AND UP0, UPT, UR7, 0x3, UPT ;  /* 0x000000030700788c */ /* 0x000fc8000bf05270 */
[----:B------:R-:W-:Y:S02]  /*35f0*/  USEL UR8, URZ, 0x1, UP0 ;  /* 0x000000013f087887 */ /* 0x000fe40008000000 */
[----:B------:R-:W-:Y:S02]  /*3600*/  USEL UR7, UR7, URZ, UP0 ;  /* 0x0000003f07077287 */ /* 0x000fe40008000000 */
[----:B------:R-:W-:-:S06]  /*3610*/  ULOP3.LUT UR8, UR4, UR8, URZ, 0x3c, !UPT ;  /* 0x0000000804087292 */ /* 0x000fcc000f8e3c3f */
[----:B------:R-:W-:-:S07]  /*3620*/  IMAD.U32 R177, RZ, RZ, UR8 ;  /* 0x00000008ffb17e24 */ /* 0x000fce000f8e00ff */
.L_x_17:
[----:B------:R-:W-:-:S04]  /*3630*/  UISETP.LT.AND UP0, UPT, UR11, 0x1, UPT ;  /* 0x000000010b00788c */ /* 0x000fc8000bf01270 */
[----:B------:R-:W-:-:S04]  /*3640*/  USEL UR8, UR11, 0x1, UP0 ;  /* 0x000000010b087887 */ /* 0x000fc80008000000 */
[----:B------:R-:W-:-:S04]  /*3650*/  UIADD3 UR8, UR11, -UR8, URZ ;  /* 0x800000080b087290 */ /* 0x000fc8000fffe03f */
[----:B------:R-:W-:-:S06]  /*3660*/  UISETP.GE.AND UP0, UPT, UR8, 0x1, UPT ;  /* 0x000000010800788c */ /* 0x000fcc000bf06270 */
[----:B------:R-:W-:-:S13]  /*3670*/  PLOP3.LUT P0, PT, PT, PT, UP0, 0x80, 0x0 ;  /* 0x000000000000781c */ /* 0x000fda0003f0f008 */
[----:B------:R-:W-:Y:S05]  /*3680*/  @!P0 BRA `(.L_x_23) ;  /* 0x0000001c004c8947 */ /* 0x000fea0003800000 */
[----:B------:R-:W-:Y:S02]  /*3690*/  IMAD.U32 R174, RZ, RZ, UR5 ;  /* 0x00000005ffae7e24 */ /* 0x000fe4000f8e00ff */
[----:B------:R-:W-:Y:S01]  /*36a0*/  IMAD.U32 R173, RZ, RZ, UR8 ;  /* 0x00000008ffad7e24 */ /* 0x000fe2000f8e00ff */
[----:B------:R-:W-:-:S06]  /*36b0*/  ULDC UR8, c[0x0][0x50c] ;  /* 0x0001430000087ab9 */ /* 0x000fcc0000000800 */
.L_x_31:
[----:B------:R-:W-:-:S13]  /*36c0*/  ISETP.NE.AND P1, PT, R172, 0x3, PT ;  /* 0x00000003ac00780c */ /* 0x000fda0003f25270 */
[----:B------:R-:W-:Y:S05]  /*36d0*/  @!P1 BRA `(.L_x_24) ;  /* 0x0000000000049947 */ /* 0x000fea0003800000 */
[----:B------:R-:W-:Y:S01]  /*36e0*/  BPT.TRAP 0x1 ;  /* 0x000000040000795c */ /* 0x000fe20000300000 */
.L_x_24:
[----:B------:R-:W0:Y:S01]  /*36f0*/  S2UR UR14, SR_CgaCtaId ;  /* 0x00000000000e79c3 */ /* 0x000e220000008800 */
[----:B------:R-:W-:Y:S01]  /*3700*/  UMOV UR9, 0x400 ;  /* 0x0000040000097882 */ /* 0x000fe20000000000 */
[----:B------:R-:W-:Y:S01]  /*3710*/  SHF.L.U32 R175, R177, 0x1f, RZ ;  /* 0x0000001fb1af7819 */ /* 0x000fe200000006ff */
[----:B0-----:R-:W-:-:S04]  /*3720*/  ULEA UR9, UR14, UR9, 0x18 ;  /* 0x000000090e097291 */ /* 0x001fc8000f8ec03f */
[----:B------:R-:W-:-:S09]  /*3730*/  ULEA UR14, UR7, UR9, 0x3 ;  /* 0x00000009070e7291 */ /* 0x000fd2000f8e183f */
[----:B------:R0:W1:Y:S01]  /*3740*/  SYNCS.PHASECHK.TRANS64.TRYWAIT P0, [UR14], R175 ;  /* 0x000000afff0075a7 */ /* 0x000062000800014e */
[----:B------:R-:W-:Y:S05]  /*3750*/  @!P1 BRA `(.L_x_25) ;  /* 0x0000000000049947 */ /* 0x000fea0003800000 */
[----:B------:R-:W-:Y:S01]  /*3760*/  BPT.TRAP 0x1 ;  /* 0x000000040000795c */ /* 0x000fe20000300000 */
.L_x_25:
[----:B-1----:R-:W-:Y:S05]  /*3770*/  @P0 BRA `(.L_x_26) ;  /* 0x0000000000080947 */ /* 0x002fea0003800000 */
[----:B------:R-:W1:Y:S02]  /*3780*/  SYNCS.PHASECHK.TRANS64.TRYWAIT P0, [UR14], R175 ;  /* 0x000000afff0075a7 */ /* 0x000e64000800014e */
[----:B-1----:R-:W-:Y:S05]  /*3790*/  @!P0 BRA `(.L_x_27) ;  /* 0x0000009800d88947 */ /* 0x002fea0003800000 */
.L_x_26:
[----:B------:R-:W-:Y:S01]  /*37a0*/  UIADD3 UR14, UR9, 0x24100, URZ ;  /* 0x00024100090e7890 */ /* 0x000fe2000fffe03f */
[----:B------:R-:W-:Y:S01]  /*37b0*/  WARPGROUP.ARRIVE ;  /* 0x00000000000079c5 */ /* 0x000fe20000000000 */
[----:B------:R-:W-:Y:S02]  /*37c0*/  UISETP.NE.AND UP0, UPT, UR12, URZ, UPT ;  /* 0x0000003f0c00728c */ /* 0x000fe4000bf05270 */
[----:B------:R-:W-:Y:S02]  /*37d0*/  USHF.R.U32.HI UR14, URZ, 0x4, UR14 ;  /* 0x000000043f0e7899 */ /* 0x000fe4000801160e */
[----:B------:R-:W-:Y:S02]  /*37e0*/  USEL UR13, UR13, URZ, !UP0 ;  /* 0x0000003f0d0d7287 */ /* 0x000fe4000c000000 */
[----:B------:R-:W-:Y:S02]  /*37f0*/  ULOP3.LUT UR12, UR14, 0x3fff, URZ, 0xc0, !UPT ;  /* 0x00003fff0e0c7892 */ /* 0x000fe4000f8ec03f */
[----:B------:R-:W-:-:S02]  /*3800*/  ULOP3.LUT UR15, UR10, 0x10000, URZ, 0xfc, !UPT ;  /* 0x000100000a0f7892 */ /* 0x000fc4000f8efc3f */
[----:B------:R-:W-:Y:S02]  /*3810*/  ULOP3.LUT UR12, UR12, 0x10000, URZ, 0xfc, !UPT ;  /* 0x000100000c0c7892 */ /* 0x000fe4000f8efc3f */
[----:B------:R-:W-:Y:S02]  /*3820*/  UISETP.NE.U32.AND UP0, UPT, UR13, URZ, UPT ;  /* 0x0000003f0d00728c */ /* 0x000fe4000bf05070 */
[----:B------:R-:W-:Y:S02]  /*3830*/  UIMAD UR12, UR7, 0x500, UR12 ;  /* 0x00000500070c78a4 */ /* 0x000fe4000f8e020c */
[----:B------:R-:W-:Y:S02]  /*3840*/  UIMAD UR14, UR7, 0xc00, UR15 ;  /* 0x00000c00070e78a4 */ /* 0x000fe4000f8e020f */
[----:B------:R-:W-:Y:S01]  /*3850*/  UIADD3 UR22, UR12, 0x80, URZ ;  /* 0x000000800c167890 */ /* 0x000fe2000fffe03f */
[----:B------:R-:W-:Y:S01]  /*3860*/  UMOV UR17, 0x40000040 ;  /* 0x4000004000117882 */ /* 0x000fe20000000000 */
[----:B------:R-:W-:-:S03]  /*3870*/  UIADD3 UR26, UR12, 0x100, URZ ;  /* 0x000001000c1a7890 */ /* 0x000fc6000fffe03f */
[----:B------:R-:W-:Y:S01]  /*3880*/  UMOV UR16, UR14 ;  /* 0x0000000e00107c82 */ /* 0x000fe20008000000 */
[----:B------:R-:W-:Y:S01]  /*3890*/  UMOV UR18, UR12 ;  /* 0x0000000c00127c82 */ /* 0x000fe20008000000 */
[----:B------:R-:W-:Y:S01]  /*38a0*/  UMOV UR19, 0x40000040 ;  /* 0x4000004000137882 */ /* 0x000fe20000000000 */
[----:B------:R-:W-:Y:S01]  /*38b0*/  UIADD3 UR30, UR12, 0x180, URZ ;  /* 0x000001800c1e7890 */ /* 0x000fe2000fffe03f */
[----:B------:R-:W-:Y:S01]  /*38c0*/  QGMMA.64x16x32.F32.E4M3.E4M3 R96, gdesc[UR16], R96, UP0 ;  /* 0x00200000106079f3 */ /* 0x000fe2000bf00860 */
[----:B------:R-:W-:Y:S01]  /*38d0*/  UMOV UR20, UR16 ;  /* 0x0000001000147c82 */ /* 0x000fe20008000000 */
[----:B------:R-:W-:Y:S01]  /*38e0*/  UMOV UR21, UR17 ;  /* 0x0000001100157c82 */ /* 0x000fe20008000000 */
[----:B------:R-:W-:Y:S01]  /*38f0*/  UMOV UR23, 0x40000040 ;  /* 0x4000004000177882 */ /* 0x000fe20000000000 */
[----:B------:R-:W-:Y:S01]  /*3900*/  UIADD3 UR34, UR12, 0x200, URZ ;  /* 0x000002000c227890 */ /* 0x000fe2000fffe03f */
[----:B------:R-:W-:Y:S01]  /*3910*/  QGMMA.64x16x32.F32.E4M3.E4M3 R80, gdesc[UR20], R80, UP0 ;  /* 0x00200000145079f3 */ /* 0x000fe2000bf00850 */
[----:B------:R-:W-:Y:S01]  /*3920*/  UIADD3 UR13, UR14, 0x400, URZ ;  /* 0x000004000e0d7890 */ /* 0x000fe2000fffe03f */
[----:B------:R-:W-:Y:S01]  /*3930*/  UMOV UR24, UR16 ;  /* 0x0000001000187c82 */ /* 0x000fe20008000000 */
[----:B------:R-:W-:Y:S01]  /*3940*/  UMOV UR25, UR17 ;  /* 0x0000001100197c82 */ /* 0x000fe20008000000 */
[----:B------:R-:W-:Y:S01]  /*3950*/  UMOV UR27, 0x40000040 ;  /* 0x40000040001b7882 */ /* 0x000fe20000000000 */
[----:B------:R-:W-:Y:S01]  /*3960*/  UMOV UR28, UR16 ;  /* 0x00000010001c7c82 */ /* 0x000fe20008000000 */
[----:B------:R-:W-:Y:S01]  /*3970*/  UMOV UR29, UR17 ;  /* 0x00000011001d7c82 */ /* 0x000fe20008000000 */
[----:B------:R-:W-:Y:S01]  /*3980*/  UMOV UR31, 0x40000040 ;  /* 0x40000040001f7882 */ /* 0x000fe20000000000 */
[----:B------:R-:W-:Y:S01]  /*3990*/  QGMMA.64x16x32.F32.E4M3.E4M3 R64, gdesc[UR24], R64, UP0 ;  /* 0x00200000184079f3 */ /* 0x000fe2000bf00840 */
[----:B------:R-:W-:Y:S01]  /*39a0*/  UMOV UR32, UR16 ;  /* 0x0000001000207c82 */ /* 0x000fe20008000000 */
[----:B------:R-:W-:Y:S01]  /*39b0*/  UMOV UR33, UR17 ;  /* 0x0000001100217c82 */ /* 0x000fe20008000000 */
[----:B------:R-:W-:Y:S01]  /*39c0*/  UMOV UR35, 0x40000040 ;  /* 0x4000004000237882 */ /* 0x000fe20000000000 */
[----:B------:R-:W-:Y:S01]  /*39d0*/  QGMMA.64x16x32.F32.E4M3.E4M3 R48, gdesc[UR28], R48, UP0 ;  /* 0x002000001c3079f3 */ /* 0x000fe2000bf00830 */
[----:B------:R-:W-:Y:S01]  /*39e0*/  UIADD3 UR16, UR14, 0x2, URZ ;  /* 0x000000020e107890 */ /* 0x000fe2000fffe03f */
[----:B------:R-:W-:-:S02]  /*39f0*/  UMOV UR17, 0x40000040 ;  /* 0x4000004000117882 */ /* 0x000fc40000000000 */
[----:B------:R-:W-:Y:S01]  /*3a00*/  QGMMA.64x16x32.F32.E4M3.E4M3 R32, gdesc[UR32], R32, UP0 ;  /* 0x00200000202079f3 */ /* 0x000fe2000bf00820 */
[----:B------:R-:W-:Y:S01]  /*3a10*/  UMOV UR32, UR13 ;  /* 0x0000000d00207c82 */ /* 0x000fe20008000000 */
[----:B------:R-:W-:Y:S01]  /*3a20*/  UMOV UR33, 0x40000040 ;  /* 0x4000004000217882 */ /* 0x000fe20000000000 */
[----:B------:R-:W-:Y:S01]  /*3a30*/  UMOV UR28, UR32 ;  /* 0x00000020001c7c82 */ /* 0x000fe20008000000 */
[----:B------:R-:W-:Y:S01]  /*3a40*/  UMOV UR29, UR33 ;  /* 0x00000021001d7c82 */ /* 0x000fe20008000000 */
[----:B------:R-:W-:Y:S01]  /*3a50*/  QGMMA.64x16x32.F32.E4M3.E4M3 R24, gdesc[UR32], R24, UP0 ;  /* 0x00200000201879f3 */ /* 0x000fe2000bf00818 */
[----:B------:R-:W-:Y:S01]  /*3a60*/  UMOV UR24, UR32 ;  /* 0x0000002000187c82 */ /* 0x000fe20008000000 */
[----:B------:R-:W-:Y:S01]  /*3a70*/  UMOV UR25, UR33 ;  /* 0x0000002100197c82 */ /* 0x000fe20008000000 */
[----:B------:R-:W-:Y:S01]  /*3a80*/  UMOV UR20, UR32 ;  /* 0x0000002000147c82 */ /* 0x000fe20008000000 */
[----:B------:R-:W-:Y:S01]  /*3a90*/  QGMMA.64x16x32.F32.E4M3.E4M3 R40, gdesc[UR28], R40, UP0 ;  /* 0x002000001c2879f3 */ /* 0x000fe2000bf00828 */
[----:B------:R-:W-:Y:S01]  /*3aa0*/  UMOV UR21, UR33 ;  /* 0x0000002100157c82 */ /* 0x000fe20008000000 */
[----:B------:R-:W-:Y:S01]  /*3ab0*/  UMOV UR34, UR18 ;  /* 0x0000001200227c82 */ /* 0x000fe20008000000 */
[----:B------:R-:W-:Y:S01]  /*3ac0*/  UMOV UR35, UR19 ;  /* 0x0000001300237c82 */ /* 0x000fe20008000000 */
[----:B------:R-:W-:Y:S01]  /*3ad0*/  QGMMA.64x16x32.F32.E4M3.E4M3 R56, gdesc[UR24], R56, UP0 ;  /* 0x00200000183879f3 */ /* 0x000fe2000bf00838 */
[----:B------:R-:W-:-:S02]  /*3ae0*/  UIADD3 UR18, UR12, 0x2, URZ ;  /* 0x000000020c127890 */ /* 0x000fc4000fffe03f */
[----:B------:R-:W-:Y:S01]  /*3af0*/  UIADD3 UR26, UR12, 0x102, URZ ;  /* 0x000001020c1a7890 */ /* 0x000fe2000fffe03f */
[----:B------:R-:W-:Y:S01]  /*3b00*/  QGMMA.64x16x32.F32.E4M3.E4M3 R72, gdesc[UR20], R72, UP0 ;  /* 0x00200000144879f3 */ /* 0x000fe2000bf00848 */
[----:B------:R-:W-:Y:S01]  /*3b10*/  UIADD3 UR22, UR12, 0x82, URZ ;  /* 0x000000820c167890 */ /* 0x000fe2000fffe03f */
[----:B------:R-:W-:Y:S02]  /*3b20*/  UMOV UR19, 0x40000040 ;  /* 0x4000004000137882 */ /* 0x000fe40000000000 */
[----:B------:R-:W-:Y:S01]  /*3b30*/  QGMMA.64x16x32.F32.E4M3.E4M3 R88, gdesc[UR32], R88, UP0 ;  /* 0x00200000205879f3 */ /* 0x000fe2000bf00858 */
[----:B------:R-:W-:Y:S01]  /*3b40*/  UIADD3 UR30, UR12, 0x182, URZ ;  /* 0x000001820c1e7890 */ /* 0x000fe2000fffe03f */
[----:B------:R-:W-:Y:S01]  /*3b50*/  UMOV UR20, UR16 ;  /* 0x0000001000147c82 */ /* 0x000fe20008000000 */
[----:B------:R-:W-:Y:S01]  /*3b60*/  UMOV UR21, UR17 ;  /* 0x0000001100157c82 */ /* 0x000fe20008000000 */
[----:B------:R-:W-:Y:S01]  /*3b70*/  UMOV UR23, 0x40000040 ;  /* 0x4000004000177882 */ /* 0x000fe20000000000 */
[----:B------:R-:W-:-:S02]  /*3b80*/  UIADD3 UR34, UR12, 0x202, URZ ;  /* 0x000002020c227890 */ /* 0x000fc4000fffe03f */
[----:B------:R-:W-:Y:S01]  /*3b90*/  UIADD3 UR13, UR14, 0x402, URZ ;  /* 0x000004020e0d7890 */ /* 0x000fe2000fffe03f */
[----:B------:R-:W-:Y:S01]  /*3ba0*/  QGMMA.64x16x32.F32.E4M3.E4M3 R96, gdesc[UR16], R96 ;  /* 0x00200000106079f3 */ /* 0x000fe20008700860 */
[----:B------:R-:W-:Y:S01]  /*3bb0*/  UMOV UR24, UR16 ;  /* 0x0000001000187c82 */ /* 0x000fe20008000000 */
[----:B------:R-:W-:Y:S01]  /*3bc0*/  UMOV UR25, UR17 ;  /* 0x0000001100197c82 */ /* 0x000fe20008000000 */
[----:B------:R-:W-:Y:S01]  /*3bd0*/  UMOV UR27, 0x40000040 ;  /* 0x40000040001b7882 */ /* 0x000fe20000000000 */
[----:B------:R-:W-:Y:S01]  /*3be0*/  UMOV UR28, UR16 ;  /* 0x00000010001c7c82 */ /* 0x000fe20008000000 */
[----:B------:R-:W-:Y:S01]  /*3bf0*/  QGMMA.64x16x32.F32.E4M3.E4M3 R80, gdesc[UR20], R80 ;  /* 0x00200000145079f3 */ /* 0x000fe20008700850 */
[----:B------:R-:W-:Y:S01]  /*3c00*/  UMOV UR29, UR17 ;  /* 0x00000011001d7c82 */ /* 0x000fe20008000000 */
[----:B------:R-:W-:Y:S01]  /*3c10*/  UMOV UR31, 0x40000040 ;  /* 0x40000040001f7882 */ /* 0x000fe20000000000 */
[----:B------:R-:W-:Y:S01]  /*3c20*/  UMOV UR32, UR16 ;  /* 0x0000001000207c82 */ /* 0x000fe20008000000 */
[----:B------:R-:W-:Y:S01]  /*3c30*/  UMOV UR33, UR17 ;  /* 0x0000001100217c82 */ /* 0x000fe20008000000 */
[----:B------:R-:W-:Y:S01]  /*3c40*/  UMOV UR35, 0x40000040 ;  /* 0x4000004000237882 */ /* 0x000fe20000000000 */
[----:B------:R-:W-:Y:S01]  /*3c50*/  UMOV UR15, 0x40000040 ;  /* 0x40000040000f7882 */ /* 0x000fe20000000000 */
[----:B------:R-:W-:Y:S01]  /*3c60*/  UIADD3 UR6, UR6, 0x8, URZ ;  /* 0x0000000806067890 */ /* 0x000fe2000fffe03f */
[----:B------:R-:W-:Y:S03]  /*3c70*/  QGMMA.64x16x32.F32.E4M3.E4M3 R64, gdesc[UR24], R64 ;  /* 0x00200000184079f3 */ /* 0x000fe60008700840 */
[----:B------:R-:W-:Y:S01]  /*3c80*/  UISETP.NE.AND UP0, UPT, UR6, UR8, UPT ;  /* 0x000000080600728c */ /* 0x000fe2000bf05270 */
        /* <DEDUP_REMOVED lines=18> */
[----:B------:R-:W-:Y:S01]  /*3db0*/  UIADD3 UR22, UR12, 0x84, URZ ;  /* 0x000000840c167890 */ /* 0x000fe2000fffe03f */
[----:B------:R-:W-:Y:S02]  /*3dc0*/  UMOV UR23, 0x40000040 ;  /* 0x4000004000177882 */ /* 0x000fe40000000000 */
[----:B------:R-:W-:Y:S01]  /*3dd0*/  QGMMA.64x16x32.F32.E4M3.E4M3 R88, gdesc[UR16], R88 ;  /* 0x00200000105879f3 */ /* 0x000fe20008700858 */
[----:B------:R-:W-:Y:S02]  /*3de0*/  UIADD3 UR16, UR14, 0x4, URZ ;  /* 0x000000040e107890 */ /* 0x000fe4000fffe03f */
[----:B------:R-:W-:Y:S01]  /*3df0*/  UIADD3 UR18, UR12, 0x4, URZ ;  /* 0x000000040c127890 */ /* 0x000fe2000fffe03f */
[----:B------:R-:W-:Y:S01]  /*3e00*/  UMOV UR17, 0x40000040 ;  /* 0x4000004000117882 */ /* 0x000fe20000000000 */
[----:B------:R-:W-:Y:S01]  /*3e10*/  UMOV UR19, 0x40000040 ;  /* 0x4000004000137882 */ /* 0x000fe20000000000 */
[----:B------:R-:W-:-:S02]  /*3e20*/  UMOV UR21, UR17 ;  /* 0x0000001100157c82 */ /* 0x000fc40008000000 */
[----:B------:R-:W-:Y:S01]  /*3e30*/  UMOV UR20, UR16 ;  /* 0x0000001000147c82 */ /* 0x000fe20008000000 */
[----:B------:R-:W-:Y:S02]  /*3e40*/  UIADD3 UR34, UR12, 0x204, URZ ;  /* 0x000002040c227890 */ /* 0x000fe4000fffe03f */
[----:B------:R-:W-:Y:S01]  /*3e50*/  UIADD3 UR13, UR14, 0x404, URZ ;  /* 0x000004040e0d7890 */ /* 0x000fe2000fffe03f */
        /* <DEDUP_REMOVED lines=203> */
[----:B------:R-:W-:Y:S01]  /*4b10*/  UIADD3 UR30, UR12, 0x486, URZ ;  /* 0x000004860c1e7890 */ /* 0x000fe2000fffe03f */
[----:B------:R-:W-:Y:S02]  /*4b20*/  UMOV UR24, UR16 ;  /* 0x0000001000187c82 */ /* 0x000fe40008000000 */
[----:B------:R-:W-:Y:S01]  /*4b30*/  QGMMA.64x16x32.F32.E4M3.E4M3 R96, gdesc[UR16], R96 ;  /* 0x00200000106079f3 */ /* 0x000fe20008700860 */
[----:B------:R-:W-:Y:S01]  /*4b40*/  UMOV UR25, UR17 ;  /* 0x0000001100197c82 */ /* 0x000fe20008000000 */
[----:B------:R-:W-:Y:S01]  /*4b50*/  UMOV UR27, 0x40000040 ;  /* 0x40000040001b7882 */ /* 0x000fe20000000000 */
[----:B------:R-:W-:Y:S01]  /*4b60*/  UMOV UR12, UR16 ;  /* 0x00000010000c7c82 */ /* 0x000fe20008000000 */
[----:B------:R-:W-:Y:S01]  /*4b70*/  QGMMA.64x16x32.F32.E4M3.E4M3 R80, gdesc[UR20], R80 ;  /* 0x00200000145079f3 */ /* 0x000fe20008700850 */
[----:B------:R-:W-:Y:S01]  /*4b80*/  UIADD3 UR20, UR14, 0xa06, URZ ;  /* 0x00000a060e147890 */ /* 0x000fe2000fffe03f */
[----:B------:R-:W-:-:S02]  /*4b90*/  UMOV UR13, UR17 ;  /* 0x00000011000d7c82 */ /* 0x000fc40008000000 */
[----:B------:R-:W-:Y:S01]  /*4ba0*/  UMOV UR14, UR28 ;  /* 0x0000001c000e7c82 */ /* 0x000fe20008000000 */
[----:B------:R-:W-:Y:S01]  /*4bb0*/  UMOV UR28, UR16 ;  /* 0x00000010001c7c82 */ /* 0x000fe20008000000 */
[----:B------:R-:W-:Y:S01]  /*4bc0*/  UMOV UR29, UR17 ;  /* 0x00000011001d7c82 */ /* 0x000fe20008000000 */
[----:B------:R-:W-:Y:S01]  /*4bd0*/  QGMMA.64x16x32.F32.E4M3.E4M3 R64, gdesc[UR24], R64 ;  /* 0x00200000184079f3 */ /* 0x000fe20008700840 */
[----:B------:R-:W-:-:S03]  /*4be0*/  UMOV UR31, 0x40000040 ;  /* 0x40000040001f7882 */ /* 0x000fc60000000000 */
        /* <DEDUP_REMOVED lines=15> */
[----:B------:R-:W-:-:S03]  /*4ce0*/  USEL UR12, URZ, 0x1, UP0 ;  /* 0x000000013f0c7887 */ /* 0x000fc60008000000 */
[----:B------:R-:W-:Y:S03]  /*4cf0*/  QGMMA.64x16x32.F32.E4M3.E4M3 R72, gdesc[UR20], R72 ;  /* 0x00200000144879f3 */ /* 0x000fe60008700848 */
[----:B------:R-:W-:Y:S01]  /*4d00*/  ISETP.NE.AND P0, PT, RZ, UR12, PT ;  /* 0x0000000cff007c0c */ /* 0x000fe2000bf05270 */
[----:B------:R-:W-:Y:S03]  /*4d10*/  QGMMA.64x16x32.F32.E4M3.E4M3 R88, gdesc[UR16], R88, gsb0 ;  /* 0x00200000105879f3 */ /* 0x000fe60008000858 */
[----:B------:R-:W-:-:S09]  /*4d20*/  WARPGROUP.DEPBAR.LE gsb0, 0x1 ;  /* 0x00008000000079c5 */ /* 0x000fd20000010100 */
[----:B------:R-:W-:Y:S05]  /*4d30*/  @!P0 BRA `(.L_x_28) ;  /* 0x0000000400488947 */ /* 0x000fea0003800000 */
[----:B------:R-:W-:Y:S02]  /*4d40*/  WARPGROUP.DEPBAR.LE gsb0, 0x0 ;  /* 0x00008000000079c5 */ /* 0x000fe40000010000 */
[----:B------:R-:W-:-:S01]  /*4d50*/  FADD R171, R96, R171 ;  /* 0x000000ab60ab7221 */ /* 0x000fc20000000000 */
[----:B------:R-:W-:Y:S01]  /*4d60*/  FADD R170, R97, R170 ;  /* 0x000000aa61aa7221 */ /* 0x000fe20000000000 */
        /* <DEDUP_REMOVED lines=78> */
[----:B------:R-:W-:-:S06]  /*5250*/  UMOV UR6, URZ ;  /* 0x0000003f00067c82 */ /* 0x000fcc0008000000 */
.L_x_28:
[----:B------:R-:W-:Y:S05]  /*5260*/  @!P1 BRA `(.L_x_29) ;  /* 0x0000000000049947 */ /* 0x000fea0003800000 */
[----:B------:R-:W-:Y:S01]  /*5270*/  BPT.TRAP 0x1 ;  /* 0x000000040000795c */ /* 0x000fe20000300000 */
.L_x_29:
[----:B------:R-:W-:-:S13]  /*5280*/  ISETP.NE.AND P0, PT, R5, RZ, PT ;  /* 0x000000ff0500720c */ /* 0x000fda0003f05270 */
[----:B01----:R-:W-:-:S05]  /*5290*/  @P0 LEA R175, R174, UR9, 0x3 ;  /* 0x00000009aeaf0c11 */ /* 0x003fca000f8e18ff */
[----:B------:R-:W-:-:S05]  /*52a0*/  @P0 VIADD R175, R175, 0x18 ;  /* 0x00000018afaf0836 */ /* 0x000fca0000000000 */
[----:B------:R-:W-:-:S04]  /*52b0*/  @P0 PRMT R175, R6, 0x654, R175 ;  /* 0x0000065406af0816 */ /* 0x000fc800000000af */
[----:B------:R0:W-:Y:S01]  /*52c0*/  @P0 SYNCS.ARRIVE.TRANS64.RED.A1T0 RZ, [R175+URZ], RZ ;  /* 0x000000ffafff09a7 */ /* 0x0001e2000810043f */
[----:B------:R-:W-:-:S13]  /*52d0*/  ISETP.GT.U32.AND P0, PT, R4, 0x1, PT ;  /* 0x000000010400780c */ /* 0x000fda0003f04070 */
[----:B0-----:R-:W-:Y:S05]  /*52e0*/  @P0 BRA `(.L_x_30) ;  /* 0x0000000000040947 */ /* 0x001fea0003800000 */
[----:B------:R-:W-:Y:S01]  /*52f0*/  BPT.TRAP 0x1 ;  /* 0x000000040000795c */ /* 0x000fe20000300000 */
.L_x_30:
[----:B------:R-:W-:Y:S01]  /*5300*/  UIADD3 UR7, UR7, 0x1, URZ ;  /* 0x0000000107077890 */ /* 0x000fe2000fffe03f */
[C---:B------:R-:W-:Y:S01]  /*5310*/  ISETP.GT.AND P1, PT, R173.reuse, 0x1, PT ;  /* 0x00000001ad00780c */ /* 0x040fe20003f24270 */
[----:B------:R-:W-:Y:S02]  /*5320*/  VIADD R174, R174, 0x1 ;  /* 0x00000001aeae7836 */ /* 0x000fe40000000000 */
[----:B------:R-:W-:Y:S01]  /*5330*/  UISETP.NE.AND UP0, UPT, UR7, 0x3, UPT ;  /* 0x000000030700788c */ /* 0x000fe2000bf05270 */
[----:B------:R-:W-:Y:S02]  /*5340*/  VIADD R173, R173, 0xffffffff ;  /* 0xffffffffadad7836 */ /* 0x000fe40000000000 */
[C---:B------:R-:W-:Y:S01]  /*5350*/  ISETP.NE.AND P0, PT, R174.reuse, 0x3, PT ;  /* 0x00000003ae00780c */ /* 0x040fe20003f05270 */
[----:B------:R-:W-:Y:S02]  /*5360*/  USEL UR13, URZ, 0x1, UP0 ;  /* 0x000000013f0d7887 */ /* 0x000fe40008000000 */
[----:B------:R-:W-:Y:S01]  /*5370*/  USEL UR7, UR7, URZ, UP0 ;  /* 0x0000003f07077287 */ /* 0x000fe20008000000 */
[----:B------:R-:W-:-:S03]  /*5380*/  SEL R174, R174, RZ, P0 ;  /* 0x000000ffaeae7207 */ /* 0x000fc60000000000 */
[----:B------:R-:W-:Y:S01]  /*5390*/  LOP3.LUT R177, R177, UR13, RZ, 0x3c, !PT ;  /* 0x0000000db1b17c12 */ /* 0x000fe2000f8e3cff */
[----:B------:R-:W-:Y:S01]  /*53a0*/  UMOV UR13, 0x1 ;  /* 0x00000001000d7882 */ /* 0x000fe20000000000 */
[----:B------:R-:W-:Y:S06]  /*53b0*/  @P1 BRA `(.L_x_31) ;  /* 0xffffffe000c01947 */ /* 0x000fec000383ffff */
.L_x_23:
[----:B------:R-:W-:Y:S01]  /*53c0*/  UISETP.NE.AND UP0, UPT, UR6, URZ, UPT ;  /* 0x0000003f0600728c */ /* 0x000fe2000bf05270 */
[----:B------:R-:W0:Y:S03]  /*53d0*/  LDC R173, c[0x0][0x28c] ;  /* 0x0000a300ffad7b82 */ /* 0x000e260000000800 */
[----:B------:R-:W-:-:S06]  /*53e0*/  USEL UR6, URZ, 0x1, !UP0 ;  /* 0x000000013f067887 */ /* 0x000fcc000c000000 */
[----:B------:R-:W-:Y:S02]  /*53f0*/  ISETP.NE.AND P0, PT, RZ, UR6, PT ;  /* 0x00000006ff007c0c */ /* 0x000fe4000bf05270 */
[----:B0-----:R-:W-:-:S11]  /*5400*/  ISETP.GE.AND P1, PT, R173, 0x1, PT ;  /* 0x00000001ad00780c */ /* 0x001fd60003f26270 */
[----:B------:R-:W-:Y:S05]  /*5410*/  @!P0 BRA `(.L_x_32) ;  /* 0x0000000400448947 */ /* 0x000fea0003800000 */
[----:B------:R-:W-:Y:S02]  /*5420*/  WARPGROUP.DEPBAR.LE gsb0, 0x0 ;  /* 0x00008000000079c5 */ /* 0x000fe40000010000 */
[----:B------:R-:W-:Y:S01]  /*5430*/  FADD R171, R96, R171 ;  /* 0x000000ab60ab7221 */ /* 0x000fe20000000000 */
        /* <DEDUP_REMOVED lines=78> */
[----:B------:R-:W-:-:S07]  /*5920*/  FADD R12, R12, R31 ;  /* 0x0000001f0c0c7221 */ /* 0x000fce0000000000 */
.L_x_32:
[----:B------:R-:W-:Y:S02]  /*5930*/  WARPGROUP.DEPBAR.LE gsb0, 0x0 ;  /* 0x00008000000079c5 */ /* 0x000fe40000010000 */
[----:B------:R-:W-:Y:S05]  /*5940*/  @!P1 BRA `(.L_x_33) ;  /* 0x0000000000549947 */ /* 0x000fea0003800000 */
[----:B------:R-:W-:-:S13]  /*5950*/  ISETP.NE.AND P0, PT, R172, 0x3, PT ;  /* 0x00000003ac00780c */ /* 0x000fda0003f05270 */
[----:B------:R-:W-:Y:S05]  /*5960*/  @!P0 BRA `(.L_x_34) ;  /* 0x0000000000048947 */ /* 0x000fea0003800000 */
[----:B------:R-:W-:Y:S01]  /*5970*/  BPT.TRAP 0x1 ;  /* 0x000000040000795c */ /* 0x000fe20000300000 */
.L_x_34:
[----:B------:R-:W-:Y:S01]  /*5980*/  ISETP.NE.AND P0, PT, R5, RZ, PT ;  /* 0x000000ff0500720c */ /* 0x000fe20003f05270 */
[----:B------:R-:W-:Y:S01]  /*5990*/  BSSY B0, `(.L_x_35) ;  /* 0x000000e000007945 */ /* 0x000fe20003800000 */
[----:B------:R-:W-:-:S11]  /*59a0*/  ISETP.GT.U32.AND P1, PT, R4, 0x1, PT ;  /* 0x000000010400780c */ /* 0x000fd60003f24070 */
[----:B------:R-:W-:Y:S05]  /*59b0*/  @!P0 BRA `(.L_x_36) ;  /* 0x00000000002c8947 */ /* 0x000fea0003800000 */
[----:B------:R-:W-:-:S04]  /*59c0*/  UISETP.LT.AND UP0, UPT, UR11, 0x1, UPT ;  /* 0x000000010b00788c */ /* 0x000fc8000bf01270 */
[----:B------:R-:W-:-:S04]  /*59d0*/  USEL UR8, UR11, 0x1, UP0 ;  /* 0x000000010b087887 */ /* 0x000fc80008000000 */
[----:B------:R-:W-:-:S04]  /*59e0*/  UIADD3 UR8, UR5, UR11, -UR8 ;  /* 0x0000000b05087290 */ /* 0x000fc8000fffe808 */
[----:B------:R-:W-:-:S04]  /*59f0*/  UIMAD.WIDE.U32 UR6, UR8, -0x55555555, URZ ;  /* 0xaaaaaaab080678a5 */ /* 0x000fc8000f8e003f */
[----:B------:R-:W-:-:S04]  /*5a00*/  USHF.R.U32.HI UR6, URZ, 0x1, UR7 ;  /* 0x000000013f067899 */ /* 0x000fc80008011607 */
[----:B------:R-:W-:-:S04]  /*5a10*/  UIMAD UR8, UR6, -0x3, UR8 ;  /* 0xfffffffd060878a4 */ /* 0x000fc8000f8e0208 */
[----:B------:R-:W-:-:S04]  /*5a20*/  ULEA UR8, UR8, UR9, 0x3 ;  /* 0x0000000908087291 */ /* 0x000fc8000f8e183f */
[----:B------:R-:W-:-:S06]  /*5a30*/  UIADD3 UR8, UR8, 0x18, URZ ;  /* 0x0000001808087890 */ /* 0x000fcc000fffe03f */
[----:B------:R-:W-:-:S05]  /*5a40*/  IMAD.U32 R25, RZ, RZ, UR8 ;  /* 0x00000008ff197e24 */ /* 0x000fca000f8e00ff */
[----:B------:R-:W-:-:S04]  /*5a50*/  PRMT R24, R6, 0x654, R25 ;  /* 0x0000065406187816 */ /* 0x000fc80000000019 */
[----:B------:R0:W-:Y:S03]  /*5a60*/  SYNCS.ARRIVE.TRANS64.RED.A1T0 RZ, [R24+URZ], RZ ;  /* 0x000000ff18ff79a7 */ /* 0x0001e6000810043f */
.L_x_36:
[----:B------:R-:W-:Y:S05]  /*5a70*/  BSYNC B0 ;  /* 0x0000000000007941 */ /* 0x000fea0003800000 */
.L_x_35:
[----:B------:R-:W-:Y:S05]  /*5a80*/  @P1 BRA `(.L_x_33) ;  /* 0x0000000000041947 */ /* 0x000fea0003800000 */
[----:B------:R-:W-:Y:S01]  /*5a90*/  BPT.TRAP 0x1 ;  /* 0x000000040000795c */ /* 0x000fe20000300000 */
.L_x_33:
[----:B------:R-:W1:Y:S01]  /*5aa0*/  LDC R28, c[0x0][0x288] ;  /* 0x0000a200ff1c7b82 */ /* 0x000e620000000800 */
[--C-:B0-----:R-:W-:Y:S01]  /*5ab0*/  SHF.R.U32.HI R24, RZ, 0x2, R0.reuse ;  /* 0x00000002ff187819 */ /* 0x101fe20000011600 */
[----:B------:R-:W-:Y:S01]  /*5ac0*/  IMAD R37, R8, 0x50, RZ ;  /* 0x0000005008257824 */ /* 0x000fe200078e02ff */
[----:B------:R-:W-:Y:S01]  /*5ad0*/  SHF.R.U32.HI R27, RZ, 0x7, R0 ;  /* 0x00000007ff1b7819 */ /* 0x000fe20000011600 */
[----:B------:R-:W-:Y:S01]  /*5ae0*/  UIADD3 UR5, UR11, UR5, URZ ;  /* 0x000000050b057290 */ /* 0x000fe2000fffe03f */
[----:B------:R-:W-:Y:S01]  /*5af0*/  LOP3.LUT R25, R24, 0x7, RZ, 0xc0, !PT ;  /* 0x0000000718197812 */ /* 0x000fe200078ec0ff */
[C---:B------:R-:W-:Y:S01]  /*5b00*/  IMAD.SHL.U32 R32, R0.reuse, 0x2, RZ ;  /* 0x0000000200207824 */ /* 0x040fe200078e00ff */
[----:B------:R-:W-:Y:S01]  /*5b10*/  LOP3.LUT R24, R27, 0x1, RZ, 0xc0, !PT ;  /* 0x000000011b187812 */ /* 0x000fe200078ec0ff */
[----:B------:R-:W-:Y:S01]  /*5b20*/  UISETP.GT.U32.AND UP0, UPT, UR5, 0x2, UPT ;  /* 0x000000020500788c */ /* 0x000fe2000bf04070 */
[C---:B------:R-:W-:Y:S01]  /*5b30*/  LOP3.LUT R26, R0.reuse, 0x60, RZ, 0xc0, !PT ;  /* 0x00000060001a7812 */ /* 0x040fe200078ec0ff */
[----:B------:R-:W-:Y:S01]  /*5b40*/  ULDC UR9, c[0x0][0x284] ;  /* 0x0000a10000097ab9 */ /* 0x000fe20000000800 */
[----:B------:R-:W-:Y:S01]  /*5b50*/  LOP3.LUT R8, R0, 0x3, RZ, 0xc0, !PT ;  /* 0x0000000300087812 */ /* 0x000fe200078ec0ff */
[----:B------:R-:W-:Y:S01]  /*5b60*/  IMAD.SHL.U32 R30, R24, 0x40, RZ ;  /* 0x00000040181e7824 */ /* 0x000fe200078e00ff */
[----:B------:R-:W-:Y:S01]  /*5b70*/  SHF.R.U32.HI R26, RZ, 0x1, R26 ;  /* 0x00000001ff1a7819 */ /* 0x000fe2000001161a */
[----:B------:R-:W-:Y:S01]  /*5b80*/  UISETP.LT.U32.AND UP0, UPT, UR11, 0x3, UP0 ;  /* 0x000000030b00788c */ /* 0x000fe20008701070 */
[----:B------:R-:W-:Y:S01]  /*5b90*/  SHF.R.S32.HI R35, RZ, 0x1f, R7 ;  /* 0x0000001fff237819 */ /* 0x000fe20000011407 */
[----:B------:R-:W-:Y:S01]  /*5ba0*/  UISETP.GE.U32.AND UP1, UPT, UR11, 0x3, UPT ;  /* 0x000000030b00788c */ /* 0x000fe2000bf26070 */
[-CC-:B------:R-:W-:Y:S01]  /*5bb0*/  IADD3 R27, RZ, -R26.reuse, -R25.reuse ;  /* 0x8000001aff1b7210 */ /* 0x180fe20007ffe819 */
[----:B------:R-:W-:Y:S01]  /*5bc0*/  ULDC.64 UR12, c[0x0][0x5d0] ;  /* 0x00017400000c7ab9 */ /* 0x000fe20000000a00 */
[----:B------:R-:W-:Y:S01]  /*5bd0*/  LOP3.LUT R25, R30, 0x40, R25, 0xe2, !PT ;  /* 0x000000401e197812 */ /* 0x000fe200078ee219 */
[----:B------:R-:W-:Y:S01]  /*5be0*/  UIMAD.WIDE.U32 UR6, UR5, -0x55555555, URZ ;  /* 0xaaaaaaab050678a5 */ /* 0x000fe2000f8e003f */
[----:B------:R-:W-:Y:S01]  /*5bf0*/  LOP3.LUT R32, R37, 0x6, R32, 0xf8, !PT ;  /* 0x0000000625207812 */ /* 0x000fe200078ef820 */
[----:B------:R-:W-:Y:S01]  /*5c00*/  USEL UR8, URZ, 0x1, !UP0 ;  /* 0x000000013f087887 */ /* 0x000fe2000c000000 */
[----:B------:R-:W-:Y:S01]  /*5c10*/  LOP3.LUT R30, R25, R26, RZ, 0xfc, !PT ;  /* 0x0000001a191e7212 */ /* 0x000fe200078efcff */
[----:B-1----:R-:W-:Y:S01]  /*5c20*/  IMAD R26, R8, -0x2, R28 ;  /* 0xfffffffe081a7824 */ /* 0x002fe200078e021c */
[----:B------:R-:W-:Y:S01]  /*5c30*/  ISETP.GE.AND P0, PT, R37, R28, PT ;  /* 0x0000001c2500720c */ /* 0x000fe20003f06270 */
[----:B------:R-:W-:Y:S01]  /*5c40*/  IMAD R8, R9, 0xc0, RZ ;  /* 0x000000c009087824 */ /* 0x000fe200078e02ff */
[----:B------:R-:W-:Y:S01]  /*5c50*/  SHF.R.S32.HI R33, RZ, 0x1f, R32 ;  /* 0x0000001fff217819 */ /* 0x000fe20000011420 */
[----:B------:R-:W-:Y:S01]  /*5c60*/  IMAD R27, R24, -0x40, R27 ;  /* 0xffffffc0181b7824 */ /* 0x000fe200078e021b */
[----:B------:R-:W-:Y:S01]  /*5c70*/  USHF.R.U32.HI UR6, URZ, 0x1, UR7 ;  /* 0x000000013f067899 */ /* 0x000fe20008011607 */
[----:B------:R-:W-:Y:S01]  /*5c80*/  IMAD R24, R35, UR12, RZ ;  /* 0x0000000c23187c24 */ /* 0x000fe2000f8e02ff */
[C---:B------:R-:W-:Y:S01]  /*5c90*/  ISETP.GE.OR P0, PT, R8.reuse, UR9, P0 ;  /* 0x0000000908007c0c */ /* 0x040fe20008706670 */
[----:B------:R-:W-:Y:S01]  /*5ca0*/  ULOP3.LUT UR4, UR4, UR8, URZ, 0x3c, !UPT ;  /* 0x0000000804047292 */ /* 0x000fe2000f8e3c3f */
[----:B------:R-:W-:Y:S01]  /*5cb0*/  IMAD.MOV.U32 R31, RZ, RZ, RZ ;  /* 0x000000ffff1f7224 */ /* 0x000fe200078e00ff */
[----:B------:R-:W-:Y:S01]  /*5cc0*/  UIMAD UR5, UR6, -0x3, UR5 ;  /* 0xfffffffd060578a4 */ /* 0x000fe2000f8e0205 */
[C---:B------:R-:W-:Y:S01]  /*5cd0*/  IMAD R29, R7.reuse, UR13, R24 ;  /* 0x0000000d071d7c24 */ /* 0x040fe2000f8e0218 */
[----:B------:R-:W-:Y:S01]  /*5ce0*/  IADD3 R42, -R8, UR9, R27 ;  /* 0x00000009082a7c10 */ /* 0x000fe2000fffe11b */
[----:B------:R-:W-:Y:S01]  /*5cf0*/  IMAD.WIDE.U32 R24, R7, UR12, R32 ;  /* 0x0000000c07187c25 */ /* 0x000fe2000f8e0020 */
[----:B------:R-:W-:-:S03]  /*5d00*/  @UP1 ULOP3.LUT UR4, UR4, 0x1, UR6, 0x78, !UPT ;  /* 0x0000000104041892 */ /* 0x000fc6000f8e7806 */
[----:B------:R-:W-:Y:S02]  /*5d10*/  IMAD.IADD R25, R25, 0x1, R29 ;  /* 0x0000000119197824 */ /* 0x000fe400078e021d */
[----:B------:R-:W-:-:S04]  /*5d20*/  IMAD.WIDE R30, R9, 0xc0, R30 ;  /* 0x000000c0091e7825 */ /* 0x000fc800078e021e */
[----:B------:R-:W-:Y:S02]  /*5d30*/  IMAD.IADD R37, R26, 0x1, -R37 ;  /* 0x000000011a257824 */ /* 0x000fe400078e0a25 */
[----:B------:R-:W-:Y:S01]  /*5d40*/  IMAD.MOV.U32 R36, RZ, RZ, -0x1 ;  /* 0xffffffffff247424 */ /* 0x000fe200078e00ff */
[----:B------:R-:W-:Y:S06]  /*5d50*/  @P0 BRA `(.L_x_37) ;  /* 0x0000005800440947 */ /* 0x000fec0003800000 */
[----:B------:R-:W0:Y:S01]  /*5d60*/  LDC.64 R38, c[0x0][0x5c8] ;  /* 0x00017200ff267b82 */ /* 0x000e220000000a00 */
[----:B------:R-:W-:Y:S01]  /*5d70*/  ULDC.64 UR6, c[0x0][0x5c0] ;  /* 0x0001700000067ab9 */ /* 0x000fe20000000a00 */
[----:B------:R-:W-:Y:S01]  /*5d80*/  BSSY B0, `(.L_x_37) ;  /* 0x000058e000007945 */ /* 0x000fe20003800000 */
[-C--:B0-----:R-:W-:Y:S01]  /*5d90*/  IMAD R8, R31, R38.reuse, RZ ;  /* 0x000000261f087224 */ /* 0x081fe200078e02ff */
[----:B------:R-:W-:Y:S01]  /*5da0*/  SHF.L.U64.HI R34, R38, 0x3, R39 ;  /* 0x0000000326227819 */ /* 0x000fe20000010227 */
[----:B------:R-:W-:-:S04]  /*5db0*/  IMAD.WIDE.U32 R24, R30, R38, R24 ;  /* 0x000000261e187225 */ /* 0x000fc800078e0018 */
[----:B------:R-:W-:Y:S01]  /*5dc0*/  IMAD R9, R30, R39, R8 ;  /* 0x000000271e097224 */ /* 0x000fe200078e0208 */
[----:B------:R-:W-:Y:S01]  /*5dd0*/  IADD3 R8, P3, R24, UR6, RZ ;  /* 0x0000000618087c10 */ /* 0x000fe2000ff7e0ff */
[C---:B------:R-:W-:Y:S01]  /*5de0*/  IMAD.SHL.U32 R29, R38.reuse, 0x8, RZ ;  /* 0x00000008261d7824 */ /* 0x040fe200078e00ff */
[----:B------:R-:W-:Y:S01]  /*5df0*/  LEA R27, P2, R38, R24, 0x7 ;  /* 0x00000018261b7211 */ /* 0x000fe200078438ff */
[----:B------:R-:W-:-:S03]  /*5e00*/  IMAD.IADD R41, R25, 0x1, R9 ;  /* 0x0000000119297824 */ /* 0x000fc600078e0209 */
[----:B------:R-:W-:Y:S02]  /*5e10*/  IADD3 R28, P1, P0, R24, UR6, R29 ;  /* 0x00000006181c7c10 */ /* 0x000fe4000f83e01d */
[----:B------:R-:W-:Y:S02]  /*5e20*/  IADD3.X R9, R41, UR7, RZ, P3, !PT ;  /* 0x0000000729097c10 */ /* 0x000fe40009ffe4ff */
[----:B---3-5:R-:W-:Y:S02]  /*5e30*/  FSETP.NEU.AND P3, PT, R11, RZ, PT ;  /* 0x000000ff0b00720b */ /* 0x028fe40003f6d000 */
[----:B------:R-:W-:Y:S02]  /*5e40*/  LEA.HI.X R25, R38, R41, R39, 0x7, P2 ;  /* 0x0000002926197211 */ /* 0x000fe400010f3c27 */
[C---:B------:R-:W-:Y:S02]  /*5e50*/  IADD3 R26, P2, R27.reuse, UR6, RZ ;  /* 0x000000061b1a7c10 */ /* 0x040fe4000ff5e0ff */
[----:B------:R-:W-:-:S02]  /*5e60*/  IADD3 R24, P5, P6, R27, UR6, R29 ;  /* 0x000000061b187c10 */ /* 0x000fc4000febe01d */
[----:B------:R-:W-:Y:S02]  /*5e70*/  IADD3.X R27, R25, UR7, RZ, P2, !PT ;  /* 0x00000007191b7c10 */ /* 0x000fe400097fe4ff */
[--C-:B------:R-:W-:Y:S02]  /*5e80*/  IADD3.X R29, R41, UR7, R34.reuse, P1, P0 ;  /* 0x00000007291d7c10 */ /* 0x100fe40008fe0422 */
[----:B------:R-:W-:Y:S01]  /*5e90*/  IADD3.X R25, R25, UR7, R34, P5, P6 ;  /* 0x0000000719197c10 */ /* 0x000fe2000afec422 */
[----:B------:R-:W-:Y:S06]  /*5ea0*/  @!P3 BRA `(.L_x_38) ;  /* 0x0000004000dcb947 */ /* 0x000fec0003800000 */
[----:B------:R-:W-:Y:S01]  /*5eb0*/  ULDC.64 UR6, c[0x0][0x5b8] ;  /* 0x00016e0000067ab9 */ /* 0x000fe20000000a00 */
[----:B------:R-:W-:Y:S01]  /*5ec0*/  ISETP.GE.AND P3, PT, R42, 0x1, PT ;  /* 0x000000012a00780c */ /* 0x000fe20003f66270 */
[----:B------:R-:W-:Y:S01]  /*5ed0*/  IMAD R38, R35, UR6, RZ ;  /* 0x0000000623267c24 */ /* 0x000fe2000f8e02ff */
[----:B------:R-:W-:Y:S01]  /*5ee0*/  ULDC.64 UR8, c[0x0][0x5a8] ;  /* 0x00016a0000087ab9 */ /* 0x000fe20000000a00 */
[----:B------:R-:W-:Y:S01]  /*5ef0*/  IMAD.WIDE.U32 R34, R7, UR6, R32 ;  /* 0x0000000607227c25 */ /* 0x000fe2000f8e0020 */
[----:B------:R-:W-:Y:S01]  /*5f00*/  ISETP.LT.OR P1, PT, R37, 0x1, !P3 ;  /* 0x000000012500780c */ /* 0x000fe20005f21670 */
[----:B------:R-:W-:Y:S02]  /*5f10*/  BSSY B1, `(.L_x_39) ;  /* 0x000000c000017945 */ /* 0x000fe40003800000 */
[----:B------:R-:W-:Y:S01]  /*5f20*/  IMAD R7, R7, UR7, R38 ;  /* 0x0000000707077c24 */ /* 0x000fe2000f8e0226 */
[----:B------:R-:W-:-:S03]  /*5f30*/  ULDC.64 UR6, c[0x0][0x5b0] ;  /* 0x00016c0000067ab9 */ /* 0x000fc60000000a00 */
[----:B------:R-:W-:Y:S02]  /*5f40*/  IMAD.IADD R35, R35, 0x1, R7 ;  /* 0x0000000123237824 */ /* 0x000fe400078e0207 */
[----:B------:R-:W-:Y:S02]  /*5f50*/  IMAD R7, R31, UR6, RZ ;  /* 0x000000061f077c24 */ /* 0x000fe4000f8e02ff */
[----:B------:R-:W-:-:S04]  /*5f60*/  IMAD.WIDE.U32 R32, R30, UR6, R34 ;  /* 0x000000061e207c25 */ /* 0x000fc8000f8e0022 */
[----:B------:R-:W-:Y:S01]  /*5f70*/  IMAD R7, R30, UR7, R7 ;  /* 0x000000071e077c24 */ /* 0x000fe2000f8e0207 */
[----:B------:R-:W-:-:S04]  /*5f80*/  IADD3 R32, P0, R32, UR8, RZ ;  /* 0x0000000820207c10 */ /* 0x000fc8000ff1e0ff */
[--C-:B------:R-:W-:Y:S02]  /*5f90*/  IADD3.X R33, R33, UR9, R7.reuse, P0, !PT ;  /* 0x0000000921217c10 */ /* 0x100fe400087fe407 */
[----:B------:R-:W-:Y:S01]  /*5fa0*/  PRMT R7, RZ, 0x7610, R7 ;  /* 0x00007610ff077816 */ /* 0x000fe20000000007 */
[----:B------:R-:W-:Y:S06]  /*5fb0*/  @P1 BRA `(.L_x_40) ;  /* 0x0000000000041947 */ /* 0x000fec0003800000 */
[----:B------:R0:W5:Y:S02]  /*5fc0*/  LDG.E.U8 R7, desc[UR36][R32.64] ;  /* 0x0000002420077981 */ /* 0x000164000c1e1100 */
.L_x_40:
[----:B------:R-:W-:Y:S05]  /*5fd0*/  BSYNC B1 ;  /* 0x0000000000017941 */ /* 0x000fea0003800000 */
.L_x_39:
[----:B-----5:R-:W-:Y:S01]  /*5fe0*/  LOP3.LUT R7, R7, 0xff, RZ, 0xc0, !PT ;  /* 0x000000ff07077812 */ /* 0x020fe200078ec0ff */
[----:B------:R-:W-:Y:S01]  /*5ff0*/  BSSY B1, `(.L_x_41) ;  /* 0x000000b000017945 */ /* 0x000fe20003800000 */
[----:B------:R-:W-:Y:S02]  /*6000*/  ISETP.LT.OR P0, PT, R37, 0x2, !P3 ;  /* 0x000000022500780c */ /* 0x000fe40005f01670 */
[----:B------:R-:W-:-:S05]  /*6010*/  F2FP.F16.E4M3.UNPACK_B R7, R7 ;  /* 0x00000007ff07723e */ /* 0x000fca00020006ff */
[----:B------:R-:W-:Y:S01]  /*6020*/  HADD2.F32 R38, -RZ, R7.H0_H0 ;  /* 0x20000007ff267230 */ /* 0x000fe20000004100 */
[----:B------:R-:W-:-:S04]  /*6030*/  PRMT R7, RZ, 0x7610, R7 ;  /* 0x00007610ff077816 */ /* 0x000fc80000000007 */
[----:B------:R-:W-:-:S04]  /*6040*/  FMUL R38, R38, R11 ;  /* 0x0000000b26267220 */ /* 0x000fc80000400000 */
[----:B--2---:R-:W-:-:S05]  /*6050*/  FFMA R38, R171, R10, R38 ;  /* 0x0000000aab267223 */ /* 0x004fca0000000026 */
[----:B------:R-:W-:-:S05]  /*6060*/  F2FP.SATFINITE.E4M3.F32.PACK_AB_MERGE_C R39, RZ, R38, RZ ;  /* 0x00000026ff27723e */ /* 0x000fca00048070ff */
[----:B------:R1:W-:Y:S01]  /*6070*/  @!P1 STG.E.U8 desc[UR36][R8.64], R39 ;  /* 0x0000002708009986 */ /* 0x0003e2000c101124 */
[----:B------:R-:W-:Y:S05]  /*6080*/  @P0 BRA `(.L_x_42) ;  /* 0x0000000000040947 */ /* 0x000fea0003800000 */
[----:B------:R2:W5:Y:S02]  /*6090*/  LDG.E.U8 R7, desc[UR36][R32.64+0x1] ;  /* 0x0000012420077981 */ /* 0x000564000c1e1100 */
.L_x_42:
[----:B------:R-:W-:Y:S05]  /*60a0*/  BSYNC B1 ;  /* 0x0000000000017941 */ /* 0x000fea0003800000 */
.L_x_41:
[----:B-----5:R-:W-:Y:S01]  /*60b0*/  LOP3.LUT R7, R7, 0xff, RZ, 0xc0, !PT ;  /* 0x000000ff07077812 */ /* 0x020fe200078ec0ff */
[----:B------:R-:W-:Y:S01]  /*60c0*/  BSSY B1, `(.L_x_43) ;  /* 0x0000013000017945 */ /* 0x000fe20003800000 */
[----:B------:R-:W-:Y:S02]  /*60d0*/  IADD3 R41, P1, R30, 0x8, RZ ;  /* 0x000000081e297810 */ /* 0x000fe40007f3e0ff */
[----:B------:R-:W-:Y:S02]  /*60e0*/  F2FP.F16.E4M3.UNPACK_B R7, R7 ;  /* 0x00000007ff07723e */ /* 0x000fe400020006ff */
[----:B------:R-:W-:Y:S01]  /*60f0*/  ISETP.GE.AND P2, PT, R42, 0x9, PT ;  /* 0x000000092a00780c */ /* 0x000fe20003f46270 */
[----:B-1----:R-:W-:Y:S02]  /*6100*/  IMAD.X R39, RZ, RZ, R31, P1 ;  /* 0x000000ffff277224 */ /* 0x002fe400008e061f */
[----:B------:R-:W-:Y:S01]  /*6110*/  HADD2.F32 R38, -RZ, R7.H0_H0 ;  /* 0x20000007ff267230 */ /* 0x000fe20000004100 */
[----:B------:R-:W-:Y:S01]  /*6120*/  ISETP.LT.OR P5, PT, R37, 0x1, !P2 ;  /* 0x000000012500780c */ /* 0x000fe200057a1670 */
[----:B------:R-:W-:-:S03]  /*6130*/  IMAD R40, R39, UR6, RZ ;  /* 0x0000000627287c24 */ /* 0x000fc6000f8e02ff */
[----:B------:R-:W-:Y:S01]  /*6140*/  FMUL R7, R38, R11 ;  /* 0x0000000b26077220 */ /* 0x000fe20000400000 */
[----:B------:R-:W-:-:S04]  /*6150*/  IMAD.WIDE.U32 R38, R41, UR6, R34 ;  /* 0x0000000629267c25 */ /* 0x000fc8000f8e0022 */
[----:B------:R-:W-:Y:S01]  /*6160*/  FFMA R7, R170, R10, R7 ;  /* 0x0000000aaa077223 */ /* 0x000fe20000000007 */
[----:B------:R-:W-:Y:S01]  /*6170*/  IMAD R41, R41, UR7, R40 ;  /* 0x0000000729297c24 */ /* 0x000fe2000f8e0228 */
[----:B------:R-:W-:-:S03]  /*6180*/  IADD3 R38, P1, R38, UR8, RZ ;  /* 0x0000000826267c10 */ /* 0x000fc6000ff3e0ff */
[----:B------:R-:W-:Y:S02]  /*6190*/  F2FP.SATFINITE.E4M3.F32.PACK_AB_MERGE_C R43, RZ, R7, RZ ;  /* 0x00000007ff2b723e */ /* 0x000fe400048070ff */
[----:B------:R-:W-:Y:S02]  /*61a0*/  IADD3.X R39, R39, UR9, R41, P1, !PT ;  /* 0x0000000927277c10 */ /* 0x000fe40008ffe429 */
[----:B------:R-:W-:Y:S01]  /*61b0*/  PRMT R7, RZ, 0x7610, R7 ;  /* 0x00007610ff077816 */ /* 0x000fe20000000007 */
[----:B------:R1:W-:Y:S01]  /*61c0*/  @!P0 STG.E.U8 desc[UR36][R8.64+0x1], R43 ;  /* 0x0000012b08008986 */ /* 0x0003e2000c101124 */
[----:B------:R-:W-:Y:S05]  /*61d0*/  @P5 BRA `(.L_x_44) ;  /* 0x0000000000045947 */ /* 0x000fea0003800000 */
[----:B------:R3:W5:Y:S02]  /*61e0*/  LDG.E.U8 R7, desc[UR36][R38.64] ;  /* 0x0000002426077981 */ /* 0x000764000c1e1100 */
.L_x_44:
[----:B------:R-:W-:Y:S05]  /*61f0*/  BSYNC B1 ;  /* 0x0000000000017941 */ /* 0x000fea0003800000 */
.L_x_43:
[----:B-----5:R-:W-:Y:S01]  /*6200*/  LOP3.LUT R7, R7, 0xff, RZ, 0xc0, !PT ;  /* 0x000000ff07077812 */ /* 0x020fe200078ec0ff */
[----:B------:R-:W-:Y:S01]  /*6210*/  BSSY B1, `(.L_x_45) ;  /* 0x000000b000017945 */ /* 0x000fe20003800000 */
[----:B------:R-:W-:Y:S02]  /*6220*/  ISETP.LT.OR P0, PT, R37, 0x2, !P2 ;  /* 0x000000022500780c */ /* 0x000fe40005701670 */
[----:B------:R-:W-:-:S05]  /*6230*/  F2FP.F16.E4M3.UNPACK_B R7, R7 ;  /* 0x00000007ff07723e */ /* 0x000fca00020006ff */
[----:B------:R-:W-:Y:S01]  /*6240*/  HADD2.F32 R40, -RZ, R7.H0_H0 ;  /* 0x20000007ff287230 */ /* 0x000fe20000004100 */
[----:B------:R-:W-:-:S04]  /*6250*/  PRMT R7, RZ, 0x7610, R7 ;  /* 0x00007610ff077816 */ /* 0x000fc80000000007 */
[----:B------:R-:W-:-:S04]  /*6260*/  FMUL R40, R40, R11 ;  /* 0x0000000b28287220 */ /* 0x000fc80000400000 */
[----:B------:R-:W-:-:S05]  /*6270*/  FFMA R40, R165, R10, R40 ;  /* 0x0000000aa5287223 */ /* 0x000fca0000000028 */
[----:B------:R-:W-:-:S05]  /*6280*/  F2FP.SATFINITE.E4M3.F32.PACK_AB_MERGE_C R41, RZ, R40, RZ ;  /* 0x00000028ff29723e */ /* 0x000fca00048070ff */
[----:B------:R4:W-:Y:S01]  /*6290*/  @!P5 STG.E.U8 desc[UR36][R28.64], R41 ;  /* 0x000000291c00d986 */ /* 0x0009e2000c101124 */
[----:B------:R-:W-:Y:S05]  /*62a0*/  @P0 BRA `(.L_x_46) ;  /* 0x0000000000040947 */ /* 0x000fea0003800000 */
[----:B------:R0:W5:Y:S02]  /*62b0*/  LDG.E.U8 R7, desc[UR36][R38.64+0x1] ;  /* 0x0000012426077981 */ /* 0x000164000c1e1100 */
.L_x_46:
[----:B------:R-:W-:Y:S05]  /*62c0*/  BSYNC B1 ;  /* 0x0000000000017941 */ /* 0x000fea0003800000 */
.L_x_45:
[----:B-----5:R-:W-:Y:S01]  /*62d0*/  LOP3.LUT R7, R7, 0xff, RZ, 0xc0, !PT ;  /* 0x000000ff07077812 */ /* 0x020fe200078ec0ff */
[----:B------:R-:W-:Y:S01]  /*62e0*/  BSSY B1, `(.L_x_47) ;  /* 0x000000b000017945 */ /* 0x000fe20003800000 */
[----:B------:R-:W-:Y:S02]  /*62f0*/  ISETP.LT.OR P1, PT, R37, 0x9, !P3 ;  /* 0x000000092500780c */ /* 0x000fe40005f21670 */
[----:B------:R-:W-:-:S05]  /*6300*/  F2FP.F16.E4M3.UNPACK_B R7, R7 ;  /* 0x00000007ff07723e */ /* 0x000fca00020006ff */
[----:B------:R-:W-:-:S05]  /*6310*/  HADD2.F32 R40, -RZ, R7.H0_H0 ;  /* 0x20000007ff287230 */ /* 0x000fca0000004100 */
[----:B------:R-:W-:-:S04]  /*6320*/  FMUL R7, R40, R11 ;  /* 0x0000000b28077220 */ /* 0x000fc80000400000 */
[----:B------:R-:W-:-:S05]  /*6330*/  FFMA R7, R166, R10, R7 ;  /* 0x0000000aa6077223 */ /* 0x000fca0000000007 */
[----:B----4-:R-:W-:Y:S02]  /*6340*/  F2FP.SATFINITE.E4M3.F32.PACK_AB_MERGE_C R41, RZ, R7, RZ ;  /* 0x00000007ff29723e */ /* 0x010fe400048070ff */
[----:B------:R-:W-:-:S03]  /*6350*/  PRMT R7, RZ, 0x7610, R7 ;  /* 0x00007610ff077816 */ /* 0x000fc60000000007 */
[----:B------:R4:W-:Y:S01]  /*6360*/  @!P0 STG.E.U8 desc[UR36][R28.64+0x1], R41 ;  /* 0x000001291c008986 */ /* 0x0009e2000c101124 */
[----:B------:R-:W-:Y:S05]  /*6370*/  @P1 BRA `(.L_x_48) ;  /* 0x0000000000041947 */ /* 0x000fea0003800000 */
[----:B------:R0:W5:Y:S02]  /*6380*/  LDG.E.U8 R7, desc[UR36][R32.64+0x8] ;  /* 0x0000082420077981 */ /* 0x000164000c1e1100 */
.L_x_48:
[----:B------:R-:W-:Y:S05]  /*6390*/  BSYNC B1 ;  /* 0x0000000000017941 */ /* 0x000fea0003800000 */
.L_x_47:
        /* <DEDUP_REMOVED lines=8> */
[----:B----4-:R-:W-:-:S05]  /*6420*/  F2FP.SATFINITE.E4M3.F32.PACK_AB_MERGE_C R41, RZ, R40, RZ ;  /* 0x00000028ff29723e */ /* 0x010fca00048070ff */
[----:B------:R4:W-:Y:S01]  /*6430*/  @!P1 STG.E.U8 desc[UR36][R8.64+0x8], R41 ;  /* 0x0000082908009986 */ /* 0x0009e2000c101124 */
[----:B------:R-:W-:Y:S05]  /*6440*/  @P0 BRA `(.L_x_50) ;  /* 0x0000000000040947 */ /* 0x000fea0003800000 */
[----:B------:R0:W5:Y:S02]  /*6450*/  LDG.E.U8 R7, desc[UR36][R32.64+0x9] ;  /* 0x0000092420077981 */ /* 0x000164000c1e1100 */
.L_x_50:
[----:B------:R-:W-:Y:S05]  /*6460*/  BSYNC B1 ;  /* 0x0000000000017941 */ /* 0x000fea0003800000 */
.L_x_49:
        /* <DEDUP_REMOVED lines=12> */
.L_x_52:
[----:B------:R-:W-:Y:S05]  /*6530*/  BSYNC B1 ;  /* 0x0000000000017941 */ /* 0x000fea0003800000 */
.L_x_51:
        /* <DEDUP_REMOVED lines=12> */
.L_x_54:
[----:B------:R-:W-:Y:S05]  /*6600*/  BSYNC B1 ;  /* 0x0000000000017941 */ /* 0x000fea0003800000 */
.L_x_53:
[----:B-----5:R-:W-:Y:S01]  /*6610*/  LOP3.LUT R7, R7, 0xff, RZ, 0xc0, !PT ;  /* 0x000000ff07077812 */ /* 0x020fe200078ec0ff */
[----:B------:R-:W-:Y:S01]  /*6620*/  BSSY B1, `(.L_x_55) ;  /* 0x0000013000017945 */ /* 0x000fe20003800000 */
[----:B-1----:R-:W-:Y:S02]  /*6630*/  IADD3 R43, P0, R30, 0x80, RZ ;  /* 0x000000801e2b7810 */ /* 0x002fe40007f1e0ff */
[----:B------:R-:W-:Y:S02]  /*6640*/  F2FP.F16.E4M3.UNPACK_B R7, R7 ;  /* 0x00000007ff07723e */ /* 0x000fe400020006ff */
[----:B------:R-:W-:Y:S01]  /*6650*/  ISETP.GE.AND P1, PT, R42, 0x81, PT ;  /* 0x000000812a00780c */ /* 0x000fe20003f26270 */
[----:B----4-:R-:W-:Y:S02]  /*6660*/  IMAD.X R41, RZ, RZ, R31, P0 ;  /* 0x000000ffff297224 */ /* 0x010fe400000e061f */
        /* <DEDUP_REMOVED lines=14> */
.L_x_56:
[----:B------:R-:W-:Y:S05]  /*6750*/  BSYNC B1 ;  /* 0x0000000000017941 */ /* 0x000fea0003800000 */
.L_x_55:
        /* <DEDUP_REMOVED lines=12> */
.L_x_58:
[----:B------:R-:W-:Y:S05]  /*6820*/  BSYNC B1 ;  /* 0x0000000000017941 */ /* 0x000fea0003800000 */
.L_x_57:
[----:B-----5:R-:W-:Y:S01]  /*6830*/  LOP3.LUT R7, R7, 0xff, RZ, 0xc0, !PT ;  /* 0x000000ff07077812 */ /* 0x020fe200078ec0ff */
[----:B------:R-:W-:Y:S01]  /*6840*/  BSSY B1, `(.L_x_59) ;  /* 0x0000013000017945 */ /* 0x000fe20003800000 */
[----:B0-----:R-:W-:Y:S02]  /*6850*/  IADD3 R43, P0, R30, 0x88, RZ ;  /* 0x000000881e2b7810 */ /* 0x001fe40007f1e0ff */
[----:B------:R-:W-:-:S03]  /*6860*/  F2FP.F16.E4M3.UNPACK_B R7, R7 ;  /* 0x00000007ff07723e */ /* 0x000fc600020006ff */
[----:B------:R-:W-:Y:S01]  /*6870*/  IMAD.X R30, RZ, RZ, R31, P0 ;  /* 0x000000ffff1e7224 */ /* 0x000fe200000e061f */
[----:B------:R-:W-:Y:S01]  /*6880*/  ISETP.GE.AND P0, PT, R42, 0x89, PT ;  /* 0x000000892a00780c */ /* 0x000fe20003f06270 */
[----:B------:R-:W-:Y:S02]  /*6890*/  HADD2.F32 R44, -RZ, R7.H0_H0 ;  /* 0x20000007ff2c7230 */ /* 0x000fe40000004100 */
[----:B------:R-:W-:Y:S02]  /*68a0*/  IMAD R30, R30, UR6, RZ ;  /* 0x000000061e1e7c24 */ /* 0x000fe4000f8e02ff */
[----:B------:R-:W-:-:S04]  /*68b0*/  IMAD.WIDE.U32 R34, R43, UR6, R34 ;  /* 0x000000062b227c25 */ /* 0x000fc8000f8e0022 */
[----:B------:R-:W-:Y:S01]  /*68c0*/  FMUL R7, R44, R11 ;  /* 0x0000000b2c077220 */ /* 0x000fe20000400000 */
[----:B------:R-:W-:-:S03]  /*68d0*/  IMAD R43, R43, UR7, R30 ;  /* 0x000000072b2b7c24 */ /* 0x000fc6000f8e021e */
[----:B------:R-:W-:Y:S01]  /*68e0*/  FFMA R7, R162, R10, R7 ;  /* 0x0000000aa2077223 */ /* 0x000fe20000000007 */
[----:B------:R-:W-:-:S04]  /*68f0*/  IADD3 R30, P6, R34, UR8, RZ ;  /* 0x00000008221e7c10 */ /* 0x000fc8000ffde0ff */
[----:B-1----:R-:W-:Y:S02]  /*6900*/  F2FP.SATFINITE.E4M3.F32.PACK_AB_MERGE_C R45, RZ, R7, RZ ;  /* 0x00000007ff2d723e */ /* 0x002fe400048070ff */
[----:B------:R-:W-:Y:S02]  /*6910*/  IADD3.X R31, R35, UR9, R43, P6, !PT ;  /* 0x00000009231f7c10 */ /* 0x000fe4000b7fe42b */
[----:B------:R-:W-:Y:S01]  /*6920*/  PRMT R7, RZ, 0x7610, R7 ;  /* 0x00007610ff077816 */ /* 0x000fe20000000007 */
[----:B------:R0:W-:Y:S01]  /*6930*/  @!P5 STG.E.U8 desc[UR36][R26.64+0x1], R45 ;  /* 0x0000012d1a00d986 */ /* 0x0001e2000c101124 */
[----:B------:R-:W-:-:S13]  /*6940*/  ISETP.LT.OR P5, PT, R37, 0x1, !P0 ;  /* 0x000000012500780c */ /* 0x000fda00047a1670 */
[----:B0-----:R-:W-:Y:S05]  /*6950*/  @P5 BRA `(.L_x_60) ;  /* 0x0000000000045947 */ /* 0x001fea0003800000 */
[----:B------:R0:W5:Y:S02]  /*6960*/  LDG.E.U8 R7, desc[UR36][R30.64] ;  /* 0x000000241e077981 */ /* 0x000164000c1e1100 */
.L_x_60:
[----:B------:R-:W-:Y:S05]  /*6970*/  BSYNC B1 ;  /* 0x0000000000017941 */ /* 0x000fea0003800000 */
.L_x_59:
        /* <DEDUP_REMOVED lines=12> */
.L_x_62:
[----:B------:R-:W-:Y:S05]  /*6a40*/  BSYNC B1 ;  /* 0x0000000000017941 */ /* 0x000fea0003800000 */
.L_x_61:
[----:B-----5:R-:W-:Y:S01]  /*6a50*/  LOP3.LUT R7, R7, 0xff, RZ, 0xc0, !PT ;  /* 0x000000ff07077812 */ /* 0x020fe200078ec0ff */
[----:B------:R-:W-:Y:S01]  /*6a60*/  BSSY B1, `(.L_x_63) ;  /* 0x000000b000017945 */ /* 0x000fe20003800000 */
[----:B------:R-:W-:Y:S02]  /*6a70*/  ISETP.LT.OR P5, PT, R37, 0x9, !P1 ;  /* 0x000000092500780c */ /* 0x000fe40004fa1670 */
[----:B------:R-:W-:-:S05]  /*6a80*/  F2FP.F16.E4M3.UNPACK_B R7, R7 ;  /* 0x00000007ff07723e */ /* 0x000fca00020006ff */
[----:B------:R-:W-:-:S05]  /*6a90*/  HADD2.F32 R34, -RZ, R7.H0_H0 ;  /* 0x20000007ff227230 */ /* 0x000fca0000004100 */
[----:B------:R-:W-:-:S04]  /*6aa0*/  FMUL R7, R34, R11 ;  /* 0x0000000b22077220 */ /* 0x000fc80000400000 */
[----:B------:R-:W-:-:S05]  /*6ab0*/  FFMA R7, R160, R10, R7 ;  /* 0x0000000aa0077223 */ /* 0x000fca0000000007 */
[----:B-1----:R-:W-:Y:S02]  /*6ac0*/  F2FP.SATFINITE.E4M3.F32.PACK_AB_MERGE_C R35, RZ, R7, RZ ;  /* 0x00000007ff23723e */ /* 0x002fe400048070ff */
[----:B------:R-:W-:-:S03]  /*6ad0*/  PRMT R7, RZ, 0x7610, R7 ;  /* 0x00007610ff077816 */ /* 0x000fc60000000007 */
[----:B------:R1:W-:Y:S01]  /*6ae0*/  @!P6 STG.E.U8 desc[UR36][R24.64+0x1], R35 ;  /* 0x000001231800e986 */ /* 0x0003e2000c101124 */
[----:B------:R-:W-:Y:S05]  /*6af0*/  @P5 BRA `(.L_x_64) ;  /* 0x0000000000045947 */ /* 0x000fea0003800000 */
[----:B------:R0:W5:Y:S02]  /*6b00*/  LDG.E.U8 R7, desc[UR36][R40.64+0x8] ;  /* 0x0000082428077981 */ /* 0x000164000c1e1100 */
.L_x_64:
[----:B------:R-:W-:Y:S05]  /*6b10*/  BSYNC B1 ;  /* 0x0000000000017941 */ /* 0x000fea0003800000 */
.L_x_63:
        /* <DEDUP_REMOVED lines=8> */
[----:B-1----:R-:W-:-:S05]  /*6ba0*/  F2FP.SATFINITE.E4M3.F32.PACK_AB_MERGE_C R35, RZ, R34, RZ ;  /* 0x00000022ff23723e */ /* 0x002fca00048070ff */
[----:B------:R1:W-:Y:S01]  /*6bb0*/  @!P5 STG.E.U8 desc[UR36][R26.64+0x8], R35 ;  /* 0x000008231a00d986 */ /* 0x0003e2000c101124 */
[----:B------:R-:W-:Y:S05]  /*6bc0*/  @P6 BRA `(.L_x_66) ;  /* 0x0000000000046947 */ /* 0x000fea0003800000 */
[----:B------:R0:W5:Y:S02]  /*6bd0*/  LDG.E.U8 R7, desc[UR36][R40.64+0x9] ;  /* 0x0000092428077981 */ /* 0x000164000c1e1100 */
.L_x_66:
[----:B------:R-:W-:Y:S05]  /*6be0*/  BSYNC B1 ;  /* 0x0000000000017941 */ /* 0x000fea0003800000 */
.L_x_65:
        /* <DEDUP_REMOVED lines=12> */
.L_x_68:
[----:B------:R-:W-:Y:S05]  /*6cb0*/  BSYNC B1 ;  /* 0x0000000000017941 */ /* 0x000fea0003800000 */
.L_x_67:
        /* <DEDUP_REMOVED lines=12> */
.L_x_70:
[----:B------:R-:W-:Y:S05]  /*6d80*/  BSYNC B1 ;  /* 0x0000000000017941 */ /* 0x000fea0003800000 */
.L_x_69:
        /* <DEDUP_REMOVED lines=12> */
.L_x_72:
[----:B------:R-:W-:Y:S05]  /*6e50*/  BSYNC B1 ;  /* 0x0000000000017941 */ /* 0x000fea0003800000 */
.L_x_71:
        /* <DEDUP_REMOVED lines=12> */
.L_x_74:
[----:B------:R-:W-:Y:S05]  /*6f20*/  BSYNC B1 ;  /* 0x0000000000017941 */ /* 0x000fea0003800000 */
.L_x_73:
        /* <DEDUP_REMOVED lines=12> */
.L_x_76:
[----:B------:R-:W-:Y:S05]  /*6ff0*/  BSYNC B1 ;  /* 0x0000000000017941 */ /* 0x000fea0003800000 */
.L_x_75:
        /* <DEDUP_REMOVED lines=12> */
.L_x_78:
[----:B------:R-:W-:Y:S05]  /*70c0*/  BSYNC B1 ;  /* 0x0000000000017941 */ /* 0x000fea0003800000 */
.L_x_77:
        /* <DEDUP_REMOVED lines=12> */
.L_x_80:
[----:B------:R-:W-:Y:S05]  /*7190*/  BSYNC B1 ;  /* 0x0000000000017941 */ /* 0x000fea0003800000 */
.L_x_79:
        /* <DEDUP_REMOVED lines=12> */
.L_x_82:
[----:B------:R-:W-:Y:S05]  /*7260*/  BSYNC B1 ;  /* 0x0000000000017941 */ /* 0x000fea0003800000 */
.L_x_81:
        /* <DEDUP_REMOVED lines=12> */
.L_x_84:
[----:B------:R-:W-:Y:S05]  /*7330*/  BSYNC B1 ;  /* 0x0000000000017941 */ /* 0x000fea0003800000 */
.L_x_83:
        /* <DEDUP_REMOVED lines=12> */
.L_x_86:
[----:B------:R-:W-:Y:S05]  /*7400*/  BSYNC B1 ;  /* 0x0000000000017941 */ /* 0x000fea0003800000 */
.L_x_85:
        /* <DEDUP_REMOVED lines=12> */
.L_x_88:
[----:B------:R-:W-:Y:S05]  /*74d0*/  BSYNC B1 ;  /* 0x0000000000017941 */ /* 0x000fea0003800000 */
.L_x_87:
        /* <DEDUP_REMOVED lines=12> */
.L_x_90:
[----:B------:R-:W-:Y:S05]  /*75a0*/  BSYNC B1 ;  /* 0x0000000000017941 */ /* 0x000fea0003800000 */
.L_x_89:
        /* <DEDUP_REMOVED lines=12> */
.L_x_92:
[----:B------:R-:W-:Y:S05]  /*7670*/  BSYNC B1 ;  /* 0x0000000000017941 */ /* 0x000fea0003800000 */
.L_x_91:
        /* <DEDUP_REMOVED lines=12> */
.L_x_94:
[----:B------:R-:W-:Y:S05]  /*7740*/  BSYNC B1 ;  /* 0x0000000000017941 */ /* 0x000fea0003800000 */
.L_x_93:
        /* <DEDUP_REMOVED lines=12> */
.L_x_96:
[----:B------:R-:W-:Y:S05]  /*7810*/  BSYNC B1 ;  /* 0x0000000000017941 */ /* 0x000fea0003800000 */
.L_x_95:
        /* <DEDUP_REMOVED lines=12> */
.L_x_98:
[----:B------:R-:W-:Y:S05]  /*78e0*/  BSYNC B1 ;  /* 0x0000000000017941 */ /* 0x000fea0003800000 */
.L_x_97:
        /* <DEDUP_REMOVED lines=12> */
.L_x_100:
[----:B------:R-:W-:Y:S05]  /*79b0*/  BSYNC B1 ;  /* 0x0000000000017941 */ /* 0x000fea0003800000 */
.L_x_99:
        /* <DEDUP_REMOVED lines=12> */
.L_x_102:
[----:B------:R-:W-:Y:S05]  /*7a80*/  BSYNC B1 ;  /* 0x0000000000017941 */ /* 0x000fea0003800000 */
.L_x_101:
        /* <DEDUP_REMOVED lines=12> */
.L_x_104:
[----:B------:R-:W-:Y:S05]  /*7b50*/  BSYNC B1 ;  /* 0x0000000000017941 */ /* 0x000fea0003800000 */
.L_x_103:
        /* <DEDUP_REMOVED lines=12> */
.L_x_106:
[----:B------:R-:W-:Y:S05]  /*7c20*/  BSYNC B1 ;  /* 0x0000000000017941 */ /* 0x000fea0003800000 */
.L_x_105:
        /* <DEDUP_REMOVED lines=12> */
.L_x_108:
[----:B------:R-:W-:Y:S05]  /*7cf0*/  BSYNC B1 ;  /* 0x0000000000017941 */ /* 0x000fea0003800000 */
.L_x_107:
        /* <DEDUP_REMOVED lines=12> */
.L_x_110:
[----:B------:R-:W-:Y:S05]  /*7dc0*/  BSYNC B1 ;  /* 0x0000000000017941 */ /* 0x000fea0003800000 */
.L_x_109:
        /* <DEDUP_REMOVED lines=12> */
.L_x_112:
[----:B------:R-:W-:Y:S05]  /*7e90*/  BSYNC B1 ;  /* 0x0000000000017941 */ /* 0x000fea0003800000 */
.L_x_111:
        /* <DEDUP_REMOVED lines=12> */
.L_x_114:
[----:B------:R-:W-:Y:S05]  /*7f60*/  BSYNC B1 ;  /* 0x0000000000017941 */ /* 0x000fea0003800000 */
.L_x_113:
        /* <DEDUP_REMOVED lines=12> */
.L_x_116:
[----:B------:R-:W-:Y:S05]  /*8030*/  BSYNC B1 ;  /* 0x0000000000017941 */ /* 0x000fea0003800000 */
.L_x_115:
        /* <DEDUP_REMOVED lines=12> */
.L_x_118:
[----:B------:R-:W-:Y:S05]  /*8100*/  BSYNC B1 ;  /* 0x0000000000017941 */ /* 0x000fea0003800000 */
.L_x_117:
        /* <DEDUP_REMOVED lines=12> */
.L_x_120:
[----:B------:R-:W-:Y:S05]  /*81d0*/  BSYNC B1 ;  /* 0x0000000000017941 */ /* 0x000fea0003800000 */
.L_x_119:
        /* <DEDUP_REMOVED lines=12> */
.L_x_122:
[----:B------:R-:W-:Y:S05]  /*82a0*/  BSYNC B1 ;  /* 0x0000000000017941 */ /* 0x000fea0003800000 */
.L_x_121:
        /* <DEDUP_REMOVED lines=12> */
.L_x_124:
[----:B------:R-:W-:Y:S05]  /*8370*/  BSYNC B1 ;  /* 0x0000000000017941 */ /* 0x000fea0003800000 */
.L_x_123:
        /* <DEDUP_REMOVED lines=12> */
.L_x_126:
[----:B------:R-:W-:Y:S05]  /*8440*/  BSYNC B1 ;  /* 0x0000000000017941 */ /* 0x000fea0003800000 */
.L_x_125:
        /* <DEDUP_REMOVED lines=12> */
.L_x_128:
[----:B------:R-:W-:Y:S05]  /*8510*/  BSYNC B1 ;  /* 0x0000000000017941 */ /* 0x000fea0003800000 */
.L_x_127:
        /* <DEDUP_REMOVED lines=12> */
.L_x_130:
[----:B------:R-:W-:Y:S05]  /*85e0*/  BSYNC B1 ;  /* 0x0000000000017941 */ /* 0x000fea0003800000 */
.L_x_129:
        /* <DEDUP_REMOVED lines=12> */
.L_x_132:
[----:B------:R-:W-:Y:S05]  /*86b0*/  BSYNC B1 ;  /* 0x0000000000017941 */ /* 0x000fea0003800000 */
.L_x_131:
        /* <DEDUP_REMOVED lines=12> */
.L_x_134:
[----:B------:R-:W-:Y:S05]  /*8780*/  BSYNC B1 ;  /* 0x0000000000017941 */ /* 0x000fea0003800000 */
.L_x_133:
        /* <DEDUP_REMOVED lines=12> */
.L_x_136:
[----:B------:R-:W-:Y:S05]  /*8850*/  BSYNC B1 ;  /* 0x0000000000017941 */ /* 0x000fea0003800000 */
.L_x_135:
        /* <DEDUP_REMOVED lines=12> */
.L_x_138:
[----:B------:R-:W-:Y:S05]  /*8920*/  BSYNC B1 ;  /* 0x0000000000017941 */ /* 0x000fea0003800000 */
.L_x_137:
        /* <DEDUP_REMOVED lines=12> */
.L_x_140:
[----:B------:R-:W-:Y:S05]  /*89f0*/  BSYNC B1 ;  /* 0x0000000000017941 */ /* 0x000fea0003800000 */
.L_x_139:
        /* <DEDUP_REMOVED lines=12> */
.L_x_142:
[----:B------:R-:W-:Y:S05]  /*8ac0*/  BSYNC B1 ;  /* 0x0000000000017941 */ /* 0x000fea0003800000 */
.L_x_141:
        /* <DEDUP_REMOVED lines=12> */
.L_x_144:
[----:B------:R-:W-:Y:S05]  /*8b90*/  BSYNC B1 ;  /* 0x0000000000017941 */ /* 0x000fea0003800000 */
.L_x_143:
        /* <DEDUP_REMOVED lines=12> */
.L_x_146:
[----:B------:R-:W-:Y:S05]  /*8c60*/  BSYNC B1 ;  /* 0x0000000000017941 */ /* 0x000fea0003800000 */
.L_x_145:
        /* <DEDUP_REMOVED lines=12> */
.L_x_148:
[----:B------:R-:W-:Y:S05]  /*8d30*/  BSYNC B1 ;  /* 0x0000000000017941 */ /* 0x000fea0003800000 */
.L_x_147:
        /* <DEDUP_REMOVED lines=12> */
.L_x_150:
[----:B------:R-:W-:Y:S05]  /*8e00*/  BSYNC B1 ;  /* 0x0000000000017941 */ /* 0x000fea0003800000 */
.L_x_149:
        /* <DEDUP_REMOVED lines=12> */
.L_x_152:
[----:B------:R-:W-:Y:S05]  /*8ed0*/  BSYNC B1 ;  /* 0x0000000000017941 */ /* 0x000fea0003800000 */
.L_x_151:
        /* <DEDUP_REMOVED lines=12> */
.L_x_154:
[----:B------:R-:W-:Y:S05]  /*8fa0*/  BSYNC B1 ;  /* 0x0000000000017941 */ /* 0x000fea0003800000 */
.L_x_153:
        /* <DEDUP_REMOVED lines=12> */
.L_x_156:
[----:B------:R-:W-:Y:S05]  /*9070*/  BSYNC B1 ;  /* 0x0000000000017941 */ /* 0x000fea0003800000 */
.L_x_155:
        /* <DEDUP_REMOVED lines=12> */
.L_x_158:
[----:B------:R-:W-:Y:S05]  /*9140*/  BSYNC B1 ;  /* 0x0000000000017941 */ /* 0x000fea0003800000 */
.L_x_157:
        /* <DEDUP_REMOVED lines=12> */
.L_x_160:
[----:B------:R-:W-:Y:S05]  /*9210*/  BSYNC B1 ;  /* 0x0000000000017941 */ /* 0x000fea0003800000 */
.L_x_159:
        /* <DEDUP_REMOVED lines=12> */
.L_x_162:
[----:B------:R-:W-:Y:S05]  /*92e0*/  BSYNC B1 ;  /* 0x0000000000017941 */ /* 0x000fea0003800000 */
.L_x_161:
        /* <DEDUP_REMOVED lines=12> */
.L_x_164:
[----:B------:R-:W-:Y:S05]  /*93b0*/  BSYNC B1 ;  /* 0x0000000000017941 */ /* 0x000fea0003800000 */
.L_x_163:
        /* <DEDUP_REMOVED lines=12> */
.L_x_166:
[----:B------:R-:W-:Y:S05]  /*9480*/  BSYNC B1 ;  /* 0x0000000000017941 */ /* 0x000fea0003800000 */
.L_x_165:
        /* <DEDUP_REMOVED lines=12> */
.L_x_168:
[----:B------:R-:W-:Y:S05]  /*9550*/  BSYNC B1 ;  /* 0x0000000000017941 */ /* 0x000fea0003800000 */
.L_x_167:
        /* <DEDUP_REMOVED lines=12> */
.L_x_170:
[----:B------:R-:W-:Y:S05]  /*9620*/  BSYNC B1 ;  /* 0x0000000000017941 */ /* 0x000fea0003800000 */
.L_x_169:
        /* <DEDUP_REMOVED lines=12> */
.L_x_172:
[----:B------:R-:W-:Y:S05]  /*96f0*/  BSYNC B1 ;  /* 0x0000000000017941 */ /* 0x000fea0003800000 */
.L_x_171:
        /* <DEDUP_REMOVED lines=12> */
.L_x_174:
[----:B------:R-:W-:Y:S05]  /*97c0*/  BSYNC B1 ;  /* 0x0000000000017941 */ /* 0x000fea0003800000 */
.L_x_173:
        /* <DEDUP_REMOVED lines=12> */
.L_x_176:
[----:B------:R-:W-:Y:S05]  /*9890*/  BSYNC B1 ;  /* 0x0000000000017941 */ /* 0x000fea0003800000 */
.L_x_175:
        /* <DEDUP_REMOVED lines=12> */
.L_x_178:
[----:B------:R-:W-:Y:S05]  /*9960*/  BSYNC B1 ;  /* 0x0000000000017941 */ /* 0x000fea0003800000 */
.L_x_177:
[----:B-----5:R-:W-:Y:S01]  /*9970*/  LOP3.LUT R7, R7, 0xff, RZ, 0xc0, !PT ;  /* 0x000000ff07077812 */ /* 0x020fe200078ec0ff */
[----:B------:R-:W-:Y:S01]  /*9980*/  BSSY B1, `(.L_x_179) ;  /* 0x000000b000017945 */ /* 0x000fe20003800000 */
[----:B------:R-:W-:Y:S02]  /*9990*/  ISETP.LT.OR P5, PT, R37, 0x49, !P2 ;  /* 0x000000492500780c */ /* 0x000fe400057a1670 */
[----:B------:R-:W-:-:S05]  /*99a0*/  F2FP.F16.E4M3.UNPACK_B R7, R7 ;  /* 0x00000007ff07723e */ /* 0x000fca00020006ff */
[----:B0-2---:R-:W-:-:S05]  /*99b0*/  HADD2.F32 R32, -RZ, R7.H0_H0 ;  /* 0x20000007ff207230 */ /* 0x005fca0000004100 */
[----:B------:R-:W-:-:S04]  /*99c0*/  FMUL R7, R32, R11 ;  /* 0x0000000b20077220 */ /* 0x000fc80000400000 */
[----:B------:R-:W-:-:S05]  /*99d0*/  FFMA R7, R22, R10, R7 ;  /* 0x0000000a16077223 */ /* 0x000fca0000000007 */
[----:B------:R-:W-:Y:S02]  /*99e0*/  F2FP.SATFINITE.E4M3.F32.PACK_AB_MERGE_C R23, RZ, R7, RZ ;  /* 0x00000007ff17723e */ /* 0x000fe400048070ff */
[----:B------:R-:W-:-:S03]  /*99f0*/  PRMT R7, RZ, 0x7610, R7 ;  /* 0x00007610ff077816 */ /* 0x000fc60000000007 */
[----:B------:R0:W-:Y:S01]  /*9a00*/  @!P3 STG.E.U8 desc[UR36][R8.64+0x49], R23 ;  /* 0x000049170800b986 */ /* 0x0001e2000c101124 */
[----:B------:R-:W-:Y:S05]  /*9a10*/  @P5 BRA `(.L_x_180) ;  /* 0x0000000000045947 */ /* 0x000fea0003800000 */
[----:B------:R2:W5:Y:S02]  /*9a20*/  LDG.E.U8 R7, desc[UR36][R38.64+0x48] ;  /* 0x0000482426077981 */ /* 0x000564000c1e1100 */
.L_x_180:
[----:B------:R-:W-:Y:S05]  /*9a30*/  BSYNC B1 ;  /* 0x0000000000017941 */ /* 0x000fea0003800000 */
.L_x_179:
[----:B-----5:R-:W-:Y:S01]  /*9a40*/  LOP3.LUT R7, R7, 0xff, RZ, 0xc0, !PT ;  /* 0x000000ff07077812 */ /* 0x020fe200078ec0ff */
[----:B------:R-:W-:Y:S01]  /*9a50*/  BSSY B1, `(.L_x_181) ;  /* 0x000000b000017945 */ /* 0x000fe20003800000 */
[----:B------:R-:W-:Y:S02]  /*9a60*/  ISETP.LT.OR P2, PT, R37, 0x4a, !P2 ;  /* 0x0000004a2500780c */ /* 0x000fe40005741670 */
[----:B------:R-:W-:-:S05]  /*9a70*/  F2FP.F16.E4M3.UNPACK_B R7, R7 ;  /* 0x00000007ff07723e */ /* 0x000fca00020006ff */
[----:B0-----:R-:W-:Y:S01]  /*9a80*/  HADD2.F32 R8, -RZ, R7.H0_H0 ;  /* 0x20000007ff087230 */ /* 0x001fe20000004100 */
[----:B------:R-:W-:-:S04]  /*9a90*/  PRMT R7, RZ, 0x7610, R7 ;  /* 0x00007610ff077816 */ /* 0x000fc80000000007 */
[----:B------:R-:W-:-:S04]  /*9aa0*/  FMUL R8, R8, R11 ;  /* 0x0000000b08087220 */ /* 0x000fc80000400000 */
[----:B------:R-:W-:-:S05]  /*9ab0*/  FFMA R8, R21, R10, R8 ;  /* 0x0000000a15087223 */ /* 0x000fca0000000008 */
[----:B------:R-:W-:-:S05]  /*9ac0*/  F2FP.SATFINITE.E4M3.F32.PACK_AB_MERGE_C R9, RZ, R8, RZ ;  /* 0x00000008ff09723e */ /* 0x000fca00048070ff */
[----:B------:R0:W-:Y:S01]  /*9ad0*/  @!P5 STG.E.U8 desc[UR36][R28.64+0x48], R9 ;  /* 0x000048091c00d986 */ /* 0x0001e2000c101124 */
[----:B------:R-:W-:Y:S05]  /*9ae0*/  @P2 BRA `(.L_x_182) ;  /* 0x0000000000042947 */ /* 0x000fea0003800000 */
[----:B------:R0:W5:Y:S02]  /*9af0*/  LDG.E.U8 R7, desc[UR36][R38.64+0x49] ;  /* 0x0000492426077981 */ /* 0x000164000c1e1100 */
.L_x_182:
[----:B------:R-:W-:Y:S05]  /*9b00*/  BSYNC B1 ;  /* 0x0000000000017941 */ /* 0x000fea0003800000 */
.L_x_181:
[----:B-----5:R-:W-:Y:S01]  /*9b10*/  LOP3.LUT R7, R7, 0xff, RZ, 0xc0, !PT ;  /* 0x000000ff07077812 */ /* 0x020fe200078ec0ff */
[----:B------:R-:W-:Y:S01]  /*9b20*/  BSSY B1, `(.L_x_183) ;  /* 0x000000b000017945 */ /* 0x000fe20003800000 */
[----:B------:R-:W-:Y:S02]  /*9b30*/  ISETP.LT.OR P3, PT, R37, 0x41, !P1 ;  /* 0x000000412500780c */ /* 0x000fe40004f61670 */
[----:B------:R-:W-:-:S05]  /*9b40*/  F2FP.F16.E4M3.UNPACK_B R7, R7 ;  /* 0x00000007ff07723e */ /* 0x000fca00020006ff */
[----:B------:R-:W-:-:S05]  /*9b50*/  HADD2.F32 R8, -RZ, R7.H0_H0 ;  /* 0x20000007ff087230 */ /* 0x000fca0000004100 */
[----:B------:R-:W-:-:S04]  /*9b60*/  FMUL R7, R8, R11 ;  /* 0x0000000b08077220 */ /* 0x000fc80000400000 */
[----:B------:R-:W-:-:S05]  /*9b70*/  FFMA R7, R20, R10, R7 ;  /* 0x0000000a14077223 */ /* 0x000fca0000000007 */
[----:B0-----:R-:W-:Y:S02]  /*9b80*/  F2FP.SATFINITE.E4M3.F32.PACK_AB_MERGE_C R9, RZ, R7, RZ ;  /* 0x00000007ff09723e */ /* 0x001fe400048070ff */
[----:B------:R-:W-:-:S03]  /*9b90*/  PRMT R7, RZ, 0x7610, R7 ;  /* 0x00007610ff077816 */ /* 0x000fc60000000007 */
[----:B------:R0:W-:Y:S01]  /*9ba0*/  @!P2 STG.E.U8 desc[UR36][R28.64+0x49], R9 ;  /* 0x000049091c00a986 */ /* 0x0001e2000c101124 */
[----:B------:R-:W-:Y:S05]  /*9bb0*/  @P3 BRA `(.L_x_184) ;  /* 0x0000000000043947 */ /* 0x000fea0003800000 */
[----:B------:R0:W5:Y:S02]  /*9bc0*/  LDG.E.U8 R7, desc[UR36][R40.64+0x40] ;  /* 0x0000402428077981 */ /* 0x000164000c1e1100 */
.L_x_184:
[----:B------:R-:W-:Y:S05]  /*9bd0*/  BSYNC B1 ;  /* 0x0000000000017941 */ /* 0x000fea0003800000 */
.L_x_183:
        /* <DEDUP_REMOVED lines=8> */
[----:B0-----:R-:W-:-:S05]  /*9c60*/  F2FP.SATFINITE.E4M3.F32.PACK_AB_MERGE_C R9, RZ, R8, RZ ;  /* 0x00000008ff09723e */ /* 0x001fca00048070ff */
[----:B------:R0:W-:Y:S01]  /*9c70*/  @!P3 STG.E.U8 desc[UR36][R26.64+0x40], R9 ;  /* 0x000040091a00b986 */ /* 0x0001e2000c101124 */
[----:B------:R-:W-:Y:S05]  /*9c80*/  @P2 BRA `(.L_x_186) ;  /* 0x0000000000042947 */ /* 0x000fea0003800000 */
[----:B------:R0:W5:Y:S02]  /*9c90*/  LDG.E.U8 R7, desc[UR36][R40.64+0x41] ;  /* 0x0000412428077981 */ /* 0x000164000c1e1100 */
.L_x_186:
[----:B------:R-:W-:Y:S05]  /*9ca0*/  BSYNC B1 ;  /* 0x0000000000017941 */ /* 0x000fea0003800000 */
.L_x_185:
        /* <DEDUP_REMOVED lines=12> */
.L_x_188:
[----:B------:R-:W-:Y:S05]  /*9d70*/  BSYNC B1 ;  /* 0x0000000000017941 */ /* 0x000fea0003800000 */
.L_x_187:
        /* <DEDUP_REMOVED lines=12> */
.L_x_190:
[----:B------:R-:W-:Y:S05]  /*9e40*/  BSYNC B1 ;  /* 0x0000000000017941 */ /* 0x000fea0003800000 */
.L_x_189:
        /* <DEDUP_REMOVED lines=12> */
.L_x_192:
[----:B------:R-:W-:Y:S05]  /*9f10*/  BSYNC B1 ;  /* 0x0000000000017941 */ /* 0x000fea0003800000 */
.L_x_191:
        /* <DEDUP_REMOVED lines=12> */
.L_x_194:
[----:B------:R-:W-:Y:S05]  /*9fe0*/  BSYNC B1 ;  /* 0x0000000000017941 */ /* 0x000fea0003800000 */
.L_x_193:
        /* <DEDUP_REMOVED lines=12> */
.L_x_196:
[----:B------:R-:W-:Y:S05]  /*a0b0*/  BSYNC B1 ;  /* 0x0000000000017941 */ /* 0x000fea0003800000 */
.L_x_195:
        /* <DEDUP_REMOVED lines=12> */
.L_x_198:
[----:B------:R-:W-:Y:S05]  /*a180*/  BSYNC B1 ;  /* 0x0000000000017941 */ /* 0x000fea0003800000 */
.L_x_197:
[----:B------:R-:W-:Y:S05]  /*a190*/  @P0 BRA `(.L_x_199) ;  /* 0x0000001400300947 */ /* 0x000fea0003800000 */
[----:B-----5:R-:W-:-:S04]  /*a1a0*/  LOP3.LUT R7, R7, 0xff, RZ, 0xc0, !PT ;  /* 0x000000ff07077812 */ /* 0x020fc800078ec0ff */
[----:B------:R-:W-:-:S05]  /*a1b0*/  F2FP.F16.E4M3.UNPACK_B R7, R7 ;  /* 0x00000007ff07723e */ /* 0x000fca00020006ff */
[----:B------:R-:W-:-:S05]  /*a1c0*/  HADD2.F32 R8, -RZ, R7.H0_H0 ;  /* 0x20000007ff087230 */ /* 0x000fca0000004100 */
[----:B------:R-:W-:-:S04]  /*a1d0*/  FMUL R7, R8, R11 ;  /* 0x0000000b08077220 */ /* 0x000fc80000400000 */
[----:B------:R-:W-:-:S05]  /*a1e0*/  FFMA R7, R12, R10, R7 ;  /* 0x0000000a0c077223 */ /* 0x000fca0000000007 */
[----:B------:R-:W-:-:S05]  /*a1f0*/  F2FP.SATFINITE.E4M3.F32.PACK_AB_MERGE_C R7, RZ, R7, RZ ;  /* 0x00000007ff07723e */ /* 0x000fca00048070ff */
[----:B------:R0:W-:Y:S01]  /*a200*/  STG.E.U8 desc[UR36][R24.64+0x49], R7 ;  /* 0x0000490718007986 */ /* 0x0001e2000c101124 */
[----:B------:R-:W-:Y:S05]  /*a210*/  BRA `(.L_x_199) ;  /* 0x0000001400107947 */ /* 0x000fea0003800000 */
.L_x_38:
[----:B------:R-:W-:Y:S01]  /*a220*/  ISETP.GE.AND P3, PT, R42, 0x1, PT ;  /* 0x000000012a00780c */ /* 0x000fe20003f66270 */
[-C--:B--2---:R-:W-:Y:S01]  /*a230*/  FMUL R171, R171, R10.reuse ;  /* 0x0000000aabab7220 */ /* 0x084fe20000400000 */
[-C--:B------:R-:W-:Y:S01]  /*a240*/  FMUL R170, R170, R10.reuse ;  /* 0x0000000aaaaa7220 */ /* 0x080fe20000400000 */
[----:B------:R-:W-:Y:S01]  /*a250*/  ISETP.GE.AND P2, PT, R42, 0x9, PT ;  /* 0x000000092a00780c */ /* 0x000fe20003f46270 */
[-C--:B------:R-:W-:Y:S01]  /*a260*/  FMUL R165, R165, R10.reuse ;  /* 0x0000000aa5a57220 */ /* 0x080fe20000400000 */
[C---:B------:R-:W-:Y:S01]  /*a270*/  ISETP.LT.OR P0, PT, R37.reuse, 0x1, !P3 ;  /* 0x000000012500780c */ /* 0x040fe20005f01670 */
[-C--:B------:R-:W-:Y:S01]  /*a280*/  FMUL R166, R166, R10.reuse ;  /* 0x0000000aa6a67220 */ /* 0x080fe20000400000 */
[----:B------:R-:W-:Y:S01]  /*a290*/  ISETP.LT.OR P6, PT, R37, 0x2, !P3 ;  /* 0x000000022500780c */ /* 0x000fe20005fc1670 */
[-C--:B------:R-:W-:Y:S01]  /*a2a0*/  FMUL R169, R169, R10.reuse ;  /* 0x0000000aa9a97220 */ /* 0x080fe20000400000 */
[----:B------:R-:W-:Y:S01]  /*a2b0*/  F2FP.SATFINITE.E4M3.F32.PACK_AB_MERGE_C R171, RZ, R171, RZ ;  /* 0x000000abffab723e */ /* 0x000fe200048070ff */
[----:B------:R-:W-:Y:S01]  /*a2c0*/  FMUL R168, R168, R10 ;  /* 0x0000000aa8a87220 */ /* 0x000fe20000400000 */
[----:B------:R-:W-:Y:S01]  /*a2d0*/  F2FP.SATFINITE.E4M3.F32.PACK_AB_MERGE_C R7, RZ, R170, RZ ;  /* 0x000000aaff07723e */ /* 0x000fe200048070ff */
[-C--:B------:R-:W-:Y:S01]  /*a2e0*/  FMUL R167, R167, R10.reuse ;  /* 0x0000000aa7a77220 */ /* 0x080fe20000400000 */
[C---:B------:R-:W-:Y:S01]  /*a2f0*/  ISETP.LT.OR P1, PT, R37.reuse, 0x2, !P2 ;  /* 0x000000022500780c */ /* 0x040fe20005721670 */
[-C--:B------:R-:W-:Y:S01]  /*a300*/  FMUL R164, R164, R10.reuse ;  /* 0x0000000aa4a47220 */ /* 0x080fe20000400000 */
[----:B------:R-:W-:Y:S01]  /*a310*/  ISETP.LT.OR P5, PT, R37, 0x9, !P3 ;  /* 0x000000092500780c */ /* 0x000fe20005fa1670 */
[-C--:B------:R-:W-:Y:S01]  /*a320*/  FMUL R163, R163, R10.reuse ;  /* 0x0000000aa3a37220 */ /* 0x080fe20000400000 */
[----:B------:R-:W-:Y:S01]  /*a330*/  F2FP.SATFINITE.E4M3.F32.PACK_AB_MERGE_C R165, RZ, R165, RZ ;  /* 0x000000a5ffa5723e */ /* 0x000fe200048070ff */
[----:B------:R-:W-:Y:S01]  /*a340*/  @!P0 STG.E.U8 desc[UR36][R8.64], R171 ;  /* 0x000000ab08008986 */ /* 0x000fe2000c101124 */
[C---:B------:R-:W-:Y:S01]  /*a350*/  ISETP.LT.OR P0, PT, R37.reuse, 0x1, !P2 ;  /* 0x000000012500780c */ /* 0x040fe20005701670 */
[----:B------:R-:W-:Y:S01]  /*a360*/  FMUL R162, R162, R10 ;  /* 0x0000000aa2a27220 */ /* 0x000fe20000400000 */
[----:B------:R-:W-:Y:S01]  /*a370*/  F2FP.SATFINITE.E4M3.F32.PACK_AB_MERGE_C R31, RZ, R166, RZ ;  /* 0x000000a6ff1f723e */ /* 0x000fe200048070ff */
[----:B------:R0:W-:Y:S01]  /*a380*/  @!P6 STG.E.U8 desc[UR36][R8.64+0x1], R7 ;  /* 0x000001070800e986 */ /* 0x0001e2000c101124 */
[----:B------:R-:W-:Y:S01]  /*a390*/  ISETP.LT.OR P6, PT, R37, 0xa, !P3 ;  /* 0x0000000a2500780c */ /* 0x000fe20005fc1670 */
[----:B------:R-:W-:Y:S01]  /*a3a0*/  FMUL R161, R161, R10 ;  /* 0x0000000aa1a17220 */ /* 0x000fe20000400000 */
[----:B------:R-:W-:Y:S01]  /*a3b0*/  F2FP.SATFINITE.E4M3.F32.PACK_AB_MERGE_C R169, RZ, R169, RZ ;  /* 0x000000a9ffa9723e */ /* 0x000fe200048070ff */
[----:B------:R1:W-:Y:S01]  /*a3c0*/  @!P1 STG.E.U8 desc[UR36][R28.64+0x1], R31 ;  /* 0x0000011f1c009986 */ /* 0x0003e2000c101124 */
[----:B------:R-:W-:Y:S01]  /*a3d0*/  F2FP.SATFINITE.E4M3.F32.PACK_AB_MERGE_C R33, RZ, R168, RZ ;  /* 0x000000a8ff21723e */ /* 0x000fe200048070ff */
[-C--:B------:R-:W-:Y:S01]  /*a3e0*/  FMUL R160, R160, R10.reuse ;  /* 0x0000000aa0a07220 */ /* 0x080fe20000400000 */
[----:B------:R-:W-:Y:S01]  /*a3f0*/  ISETP.GE.AND P1, PT, R42, 0x81, PT ;  /* 0x000000812a00780c */ /* 0x000fe20003f26270 */
[-C--:B------:R-:W-:Y:S01]  /*a400*/  FMUL R159, R159, R10.reuse ;  /* 0x0000000a9f9f7220 */ /* 0x080fe20000400000 */
[----:B------:R-:W-:Y:S01]  /*a410*/  F2FP.SATFINITE.E4M3.F32.PACK_AB_MERGE_C R167, RZ, R167, RZ ;  /* 0x000000a7ffa7723e */ /* 0x000fe200048070ff */
[----:B------:R-:W-:Y:S01]  /*a420*/  @!P0 STG.E.U8 desc[UR36][R28.64], R165 ;  /* 0x000000a51c008986 */ /* 0x000fe2000c101124 */
[C---:B------:R-:W-:Y:S01]  /*a430*/  ISETP.LT.OR P0, PT, R37.reuse, 0x9, !P2 ;  /* 0x000000092500780c */ /* 0x040fe20005701670 */
[----:B------:R-:W-:Y:S01]  /*a440*/  FMUL R158, R158, R10 ;  /* 0x0000000a9e9e7220 */ /* 0x000fe20000400000 */
[----:B0-----:R-:W-:Y:S01]  /*a450*/  F2FP.SATFINITE.E4M3.F32.PACK_AB_MERGE_C R7, RZ, R164, RZ ;  /* 0x000000a4ff07723e */ /* 0x001fe200048070ff */
[----:B------:R-:W-:Y:S01]  /*a460*/  @!P5 STG.E.U8 desc[UR36][R8.64+0x8], R169 ;  /* 0x000008a90800d986 */ /* 0x000fe2000c101124 */
[----:B------:R-:W-:Y:S01]  /*a470*/  ISETP.LT.OR P5, PT, R37, 0xa, !P2 ;  /* 0x0000000a2500780c */ /* 0x000fe200057a1670 */
[-C--:B------:R-:W-:Y:S01]  /*a480*/  FMUL R157, R157, R10.reuse ;  /* 0x0000000a9d9d7220 */ /* 0x080fe20000400000 */
[----:B------:R-:W-:Y:S01]  /*a490*/  F2FP.SATFINITE.E4M3.F32.PACK_AB_MERGE_C R163, RZ, R163, RZ ;  /* 0x000000a3ffa3723e */ /* 0x000fe200048070ff */
[----:B------:R-:W-:Y:S01]  /*a4a0*/  @!P6 STG.E.U8 desc[UR36][R8.64+0x9], R33 ;  /* 0x000009210800e986 */ /* 0x000fe2000c101124 */
[----:B------:R-:W-:Y:S01]  /*a4b0*/  ISETP.LT.OR P6, PT, R37, 0x1, !P1 ;  /* 0x000000012500780c */ /* 0x000fe20004fc1670 */
[----:B------:R-:W-:Y:S01]  /*a4c0*/  FMUL R156, R156, R10 ;  /* 0x0000000a9c9c7220 */ /* 0x000fe20000400000 */
[----:B-1----:R-:W-:Y:S01]  /*a4d0*/  F2FP.SATFINITE.E4M3.F32.PACK_AB_MERGE_C R31, RZ, R162, RZ ;  /* 0x000000a2ff1f723e */ /* 0x002fe200048070ff */
[-C--:B------:R-:W-:Y:S01]  /*a4e0*/  FMUL R155, R155, R10.reuse ;  /* 0x0000000a9b9b7220 */ /* 0x080fe20000400000 */
[----:B------:R-:W-:Y:S01]  /*a4f0*/  F2FP.SATFINITE.E4M3.F32.PACK_AB_MERGE_C R161, RZ, R161, RZ ;  /* 0x000000a1ffa1723e */ /* 0x000fe200048070ff */
[----:B------:R-:W-:Y:S01]  /*a500*/  @!P0 STG.E.U8 desc[UR36][R28.64+0x8], R167 ;  /* 0x000008a71c008986 */ /* 0x000fe2000c101124 */
[----:B------:R-:W-:Y:S01]  /*a510*/  ISETP.GE.AND P0, PT, R42, 0x89, PT ;  /* 0x000000892a00780c */ /* 0x000fe20003f06270 */
[-C--:B------:R-:W-:Y:S01]  /*a520*/  FMUL R154, R154, R10.reuse ;  /* 0x0000000a9a9a7220 */ /* 0x080fe20000400000 */
[----:B------:R-:W-:Y:S01]  /*a530*/  F2FP.SATFINITE.E4M3.F32.PACK_AB_MERGE_C R159, RZ, R159, RZ ;  /* 0x0000009fff9f723e */ /* 0x000fe200048070ff */
[----:B------:R0:W-:Y:S01]  /*a540*/  @!P5 STG.E.U8 desc[UR36][R28.64+0x9], R7 ;  /* 0x000009071c00d986 */ /* 0x0001e2000c101124 */
[----:B------:R-:W-:Y:S01]  /*a550*/  ISETP.LT.OR P5, PT, R37, 0x2, !P1 ;  /* 0x000000022500780c */ /* 0x000fe20004fa1670 */
[-C--:B------:R-:W-:Y:S01]  /*a560*/  FMUL R153, R153, R10.reuse ;  /* 0x0000000a99997220 */ /* 0x080fe20000400000 */
[----:B------:R-:W-:Y:S01]  /*a570*/  F2FP.SATFINITE.E4M3.F32.PACK_AB_MERGE_C R157, RZ, R157, RZ ;  /* 0x0000009dff9d723e */ /* 0x000fe200048070ff */
[----:B------:R-:W-:Y:S01]  /*a580*/  @!P6 STG.E.U8 desc[UR36][R26.64], R163 ;  /* 0x000000a31a00e986 */ /* 0x000fe2000c101124 */
[----:B------:R-:W-:Y:S01]  /*a590*/  ISETP.LT.OR P6, PT, R37, 0x1, !P0 ;  /* 0x000000012500780c */ /* 0x000fe200047c1670 */
[-C--:B------:R-:W-:Y:S01]  /*a5a0*/  FMUL R152, R152, R10.reuse ;  /* 0x0000000a98987220 */ /* 0x080fe20000400000 */
[----:B------:R-:W-:Y:S01]  /*a5b0*/  F2FP.SATFINITE.E4M3.F32.PACK_AB_MERGE_C R155, RZ, R155, RZ ;  /* 0x0000009bff9b723e */ /* 0x000fe200048070ff */
[-C--:B------:R-:W-:Y:S01]  /*a5c0*/  FMUL R151, R151, R10.reuse ;  /* 0x0000000a97977220 */ /* 0x080fe20000400000 */
[----:B------:R-:W-:Y:S01]  /*a5d0*/  F2FP.SATFINITE.E4M3.F32.PACK_AB_MERGE_C R153, RZ, R153, RZ ;  /* 0x00000099ff99723e */ /* 0x000fe200048070ff */
[-C--:B------:R-:W-:Y:S01]  /*a5e0*/  FMUL R150, R150, R10.reuse ;  /* 0x0000000a96967220 */ /* 0x080fe20000400000 */
[----:B------:R-:W-:Y:S01]  /*a5f0*/  FMUL R149, R149, R10 ;  /* 0x0000000a95957220 */ /* 0x000fe20000400000 */
[----:B0-----:R-:W-:Y:S01]  /*a600*/  F2FP.SATFINITE.E4M3.F32.PACK_AB_MERGE_C R7, RZ, R160, RZ ;  /* 0x000000a0ff07723e */ /* 0x001fe200048070ff */
[-C--:B------:R-:W-:Y:S01]  /*a610*/  FMUL R148, R148, R10.reuse ;  /* 0x0000000a94947220 */ /* 0x080fe20000400000 */
        /* <DEDUP_REMOVED lines=129> */
[----:B------:R-:W-:Y:S01]  /*ae30*/  FMUL R12, R12, R10 ;  /* 0x0000000a0c0c7220 */ /* 0x000fe20000400000 */
[----:B------:R-:W-:Y:S01]  /*ae40*/  @!P6 STG.E.U8 desc[UR36][R26.64+0x18], R143 ;  /* 0x0000188f1a00e986 */ /* 0x000fe2000c101124 */
[----:B------:R-:W-:-:S02]  /*ae50*/  ISETP.LT.OR P6, PT, R37, 0x19, !P0 ;  /* 0x000000192500780c */ /* 0x000fc400047c1670 */
[----:B------:R-:W-:Y:S02]  /*ae60*/  F2FP.SATFINITE.E4M3.F32.PACK_AB_MERGE_C R17, RZ, R17, RZ ;  /* 0x00000011ff11723e */ /* 0x000fe400048070ff */
[----:B------:R-:W-:Y:S02]  /*ae70*/  F2FP.SATFINITE.E4M3.F32.PACK_AB_MERGE_C R15, RZ, R15, RZ ;  /* 0x0000000fff0f723e */ /* 0x000fe400048070ff */
[----:B------:R-:W-:Y:S02]  /*ae80*/  F2FP.SATFINITE.E4M3.F32.PACK_AB_MERGE_C R13, RZ, R13, RZ ;  /* 0x0000000dff0d723e */ /* 0x000fe400048070ff */
[----:B0-----:R-:W-:Y:S01]  /*ae90*/  F2FP.SATFINITE.E4M3.F32.PACK_AB_MERGE_C R7, RZ, R140, RZ ;  /* 0x0000008cff07723e */ /* 0x001fe200048070ff */
[----:B------:R0:W-:Y:S01]  /*aea0*/  @!P5 STG.E.U8 desc[UR36][R26.64+0x19], R31 ;  /* 0x0000191f1a00d986 */ /* 0x0001e2000c101124 */
[----:B------:R-:W-:-:S03]  /*aeb0*/  ISETP.LT.OR P5, PT, R37, 0x1a, !P0 ;  /* 0x0000001a2500780c */ /* 0x000fc600047a1670 */
[----:B------:R-:W-:Y:S01]  /*aec0*/  @!P6 STG.E.U8 desc[UR36][R24.64+0x18], R141 ;  /* 0x0000188d1800e986 */ /* 0x000fe2000c101124 */
[----:B------:R-:W-:Y:S02]  /*aed0*/  ISETP.LT.OR P6, PT, R37, 0x21, !P3 ;  /* 0x000000212500780c */ /* 0x000fe40005fc1670 */
[----:B0-----:R-:W-:-:S07]  /*aee0*/  F2FP.SATFINITE.E4M3.F32.PACK_AB_MERGE_C R31, RZ, R138, RZ ;  /* 0x0000008aff1f723e */ /* 0x001fce00048070ff */
        /* <DEDUP_REMOVED lines=88> */
[C---:B------:R-:W-:Y:S02]  /*b470*/  ISETP.LT.OR P6, PT, R37.reuse, 0x49, !P3 ;  /* 0x000000492500780c */ /* 0x040fe40005fc1670 */
[----:B------:R-:W-:Y:S02]  /*b480*/  ISETP.LT.OR P3, PT, R37, 0x4a, !P3 ;  /* 0x0000004a2500780c */ /* 0x000fe40005f61670 */
[----:B0-----:R-:W-:-:S05]  /*b490*/  F2FP.SATFINITE.E4M3.F32.PACK_AB_MERGE_C R31, RZ, R22, RZ ;  /* 0x00000016ff1f723e */ /* 0x001fca00048070ff */
[----:B------:R0:W-:Y:S01]  /*b4a0*/  @!P5 STG.E.U8 desc[UR36][R28.64+0x41], R7 ;  /* 0x000041071c00d986 */ /* 0x0001e2000c101124 */
[C---:B------:R-:W-:Y:S02]  /*b4b0*/  ISETP.LT.OR P5, PT, R37.reuse, 0x49, !P2 ;  /* 0x000000492500780c */ /* 0x040fe400057a1670 */
[C---:B------:R-:W-:Y:S01]  /*b4c0*/  ISETP.LT.OR P2, PT, R37.reuse, 0x4a, !P2 ;  /* 0x0000004a2500780c */ /* 0x040fe20005741670 */
[----:B------:R-:W-:Y:S01]  /*b4d0*/  @!P6 STG.E.U8 desc[UR36][R8.64+0x48], R23 ;  /* 0x000048170800e986 */ /* 0x000fe2000c101124 */
[----:B------:R-:W-:-:S03]  /*b4e0*/  ISETP.LT.OR P6, PT, R37, 0x41, !P1 ;  /* 0x000000412500780c */ /* 0x000fc60004fc1670 */
[----:B------:R1:W-:Y:S01]  /*b4f0*/  @!P3 STG.E.U8 desc[UR36][R8.64+0x49], R31 ;  /* 0x0000491f0800b986 */ /* 0x0003e2000c101124 */
[----:B------:R-:W-:Y:S02]  /*b500*/  ISETP.LT.OR P3, PT, R37, 0x42, !P1 ;  /* 0x000000422500780c */ /* 0x000fe40004f61670 */
[----:B0-----:R-:W-:-:S03]  /*b510*/  F2FP.SATFINITE.E4M3.F32.PACK_AB_MERGE_C R7, RZ, R20, RZ ;  /* 0x00000014ff07723e */ /* 0x001fc600048070ff */
[----:B------:R-:W-:Y:S01]  /*b520*/  @!P5 STG.E.U8 desc[UR36][R28.64+0x48], R21 ;  /* 0x000048151c00d986 */ /* 0x000fe2000c101124 */
[----:B------:R-:W-:-:S03]  /*b530*/  ISETP.LT.OR P5, PT, R37, 0x41, !P0 ;  /* 0x000000412500780c */ /* 0x000fc600047a1670 */
[----:B------:R0:W-:Y:S01]  /*b540*/  @!P2 STG.E.U8 desc[UR36][R28.64+0x49], R7 ;  /* 0x000049071c00a986 */ /* 0x0001e2000c101124 */
[C---:B------:R-:W-:Y:S02]  /*b550*/  ISETP.LT.OR P2, PT, R37.reuse, 0x49, !P1 ;  /* 0x000000492500780c */ /* 0x040fe40004f41670 */
[----:B-1----:R-:W-:Y:S01]  /*b560*/  F2FP.SATFINITE.E4M3.F32.PACK_AB_MERGE_C R9, RZ, R18, RZ ;  /* 0x00000012ff09723e */ /* 0x002fe200048070ff */
[----:B------:R1:W-:Y:S01]  /*b570*/  @!P6 STG.E.U8 desc[UR36][R26.64+0x40], R19 ;  /* 0x000040131a00e986 */ /* 0x0003e2000c101124 */
[C---:B------:R-:W-:Y:S02]  /*b580*/  ISETP.LT.OR P6, PT, R37.reuse, 0x42, !P0 ;  /* 0x000000422500780c */ /* 0x040fe400047c1670 */
[C---:B------:R-:W-:Y:S01]  /*b590*/  ISETP.LT.OR P1, PT, R37.reuse, 0x4a, !P1 ;  /* 0x0000004a2500780c */ /* 0x040fe20004f21670 */
[----:B------:R2:W-:Y:S01]  /*b5a0*/  @!P3 STG.E.U8 desc[UR36][R26.64+0x41], R9 ;  /* 0x000041091a00b986 */ /* 0x0005e2000c101124 */
[C---:B------:R-:W-:Y:S02]  /*b5b0*/  ISETP.LT.OR P3, PT, R37.reuse, 0x49, !P0 ;  /* 0x000000492500780c */ /* 0x040fe40004761670 */
[----:B------:R-:W-:Y:S01]  /*b5c0*/  ISETP.LT.OR P0, PT, R37, 0x4a, !P0 ;  /* 0x0000004a2500780c */ /* 0x000fe20004701670 */
[----:B------:R3:W-:Y:S01]  /*b5d0*/  @!P5 STG.E.U8 desc[UR36][R24.64+0x40], R17 ;  /* 0x000040111800d986 */ /* 0x0007e2000c101124 */
[----:B0-----:R-:W-:-:S02]  /*b5e0*/  F2FP.SATFINITE.E4M3.F32.PACK_AB_MERGE_C R7, RZ, R16, RZ ;  /* 0x00000010ff07723e */ /* 0x001fc400048070ff */
[----:B-1----:R-:W-:-:S03]  /*b5f0*/  F2FP.SATFINITE.E4M3.F32.PACK_AB_MERGE_C R19, RZ, R12, RZ ;  /* 0x0000000cff13723e */ /* 0x002fc600048070ff */
[----:B------:R3:W-:Y:S01]  /*b600*/  @!P6 STG.E.U8 desc[UR36][R24.64+0x41], R7 ;  /* 0x000041071800e986 */ /* 0x0007e2000c101124 */
[----:B--2---:R-:W-:-:S03]  /*b610*/  F2FP.SATFINITE.E4M3.F32.PACK_AB_MERGE_C R9, RZ, R14, RZ ;  /* 0x0000000eff09723e */ /* 0x004fc600048070ff */
[----:B------:R3:W-:Y:S04]  /*b620*/  @!P2 STG.E.U8 desc[UR36][R26.64+0x48], R15 ;  /* 0x0000480f1a00a986 */ /* 0x0007e8000c101124 */
[----:B------:R3:W-:Y:S04]  /*b630*/  @!P1 STG.E.U8 desc[UR36][R26.64+0x49], R9 ;  /* 0x000049091a009986 */ /* 0x0007e8000c101124 */
[----:B------:R3:W-:Y:S04]  /*b640*/  @!P3 STG.E.U8 desc[UR36][R24.64+0x48], R13 ;  /* 0x0000480d1800b986 */ /* 0x0007e8000c101124 */
[----:B------:R3:W-:Y:S02]  /*b650*/  @!P0 STG.E.U8 desc[UR36][R24.64+0x49], R19 ;  /* 0x0000491318008986 */ /* 0x0007e4000c101124 */
.L_x_199:
[----:B------:R-:W-:Y:S05]  /*b660*/  BSYNC B0 ;  /* 0x0000000000007941 */ /* 0x000fea0003800000 */
.L_x_37:
[----:B------:R-:W-:Y:S01]  /*b670*/  ULDC UR6, c[0x0][0xc] ;  /* 0x0000030000067ab9 */ /* 0x000fe20000000800 */
[----:B------:R-:W-:Y:S01]  /*b680*/  ULDC UR7, c[0x0][0x10] ;  /* 0x0000040000077ab9 */ /* 0x000fe20000000800 */
[----:B0--3-5:R-:W0:Y:S01]  /*b690*/  LDC R7, c[0x0][0x14] ;  /* 0x00000500ff077b82 */ /* 0x029e220000000800 */
[----:B------:R-:W-:Y:S01]  /*b6a0*/  UIMAD.WIDE.U32 UR6, UR6, UR7, URZ ;  /* 0x00000007060672a5 */ /* 0x000fe2000f8e003f */
[----:B------:R-:W-:Y:S01]  /*b6b0*/  PRMT R9, RZ, 0x7610, R9 ;  /* 0x00007610ff097816 */ /* 0x000fe20000000009 */
[----:B------:R-:W-:-:S04]  /*b6c0*/  IMAD.MOV.U32 R8, RZ, RZ, -0x1 ;  /* 0xffffffffff087424 */ /* 0x000fc800078e00ff */
[----:B0-----:R-:W-:-:S04]  /*b6d0*/  IMAD.WIDE.U32 R2, R7, UR6, R2 ;  /* 0x0000000607027c25 */ /* 0x001fc8000f8e0002 */
[----:B------:R-:W-:Y:S01]  /*b6e0*/  IMAD R7, R7, UR7, RZ ;  /* 0x0000000707077c24 */ /* 0x000fe2000f8e02ff */
[----:B------:R-:W-:Y:S02]  /*b6f0*/  ULDC.64 UR6, c[0x0][0x650] ;  /* 0x0001940000067ab9 */ /* 0x000fe40000000a00 */
[----:B------:R-:W-:Y:S01]  /*b700*/  ISETP.GE.U32.AND P0, PT, R2, UR6, PT ;  /* 0x0000000602007c0c */ /* 0x000fe2000bf06070 */
[----:B------:R-:W-:Y:S02]  /*b710*/  IMAD.IADD R3, R3, 0x1, R7 ;  /* 0x0000000103037824 */ /* 0x000fe400078e0207 */
[----:B------:R-:W-:-:S03]  /*b720*/  IMAD.MOV.U32 R7, RZ, RZ, -0x1 ;  /* 0xffffffffff077424 */ /* 0x000fc600078e00ff */
[----:B------:R-:W-:-:S13]  /*b730*/  ISETP.GE.U32.AND.EX P0, PT, R3, UR7, PT, P0 ;  /* 0x0000000703007c0c */ /* 0x000fda000bf06100 */
[----:B------:R-:W-:Y:S05]  /*b740*/  @P0 BRA `(.L_x_200) ;  /* 0x0000000400600947 */ /* 0x000fea0003800000 */
[----:B------:R-:W0:Y:S01]  /*b750*/  S2R R22, SR_CTAID.X ;  /* 0x0000000000167919 */ /* 0x000e220000002500 */
[----:B------:R-:W3:Y:S01]  /*b760*/  LDC.64 R16, c[0x0][0x628] ;  /* 0x00018a00ff107b82 */ /* 0x000ee20000000a00 */
[----:B------:R-:W-:Y:S01]  /*b770*/  ULDC UR6, c[0x0][0x150] ;  /* 0x0000540000067ab9 */ /* 0x000fe20000000800 */
[----:B------:R-:W-:Y:S01]  /*b780*/  IMAD.MOV.U32 R14, RZ, RZ, R2 ;  /* 0x000000ffff0e7224 */ /* 0x000fe200078e0002 */
[----:B------:R-:W0:Y:S01]  /*b790*/  S2R R24, SR_CTAID.Y ;  /* 0x0000000000187919 */ /* 0x000e220000002600 */
[----:B------:R-:W-:-:S04]  /*b7a0*/  IMAD.MOV.U32 R15, RZ, RZ, R3 ;  /* 0x000000ffff0f7224 */ /* 0x000fc800078e0003 */
[----:B------:R-:W1:Y:S08]  /*b7b0*/  LDC R25, c[0x0][0x144] ;  /* 0x00005100ff197b82 */ /* 0x000e700000000800 */
[----:B------:R-:W1:Y:S08]  /*b7c0*/  LDC R18, c[0x0][0x630] ;  /* 0x00018c00ff127b82 */ /* 0x000e700000000800 */
[----:B------:R-:W1:Y:S01]  /*b7d0*/  LDC.64 R20, c[0x0][0x620] ;  /* 0x00018800ff147b82 */ /* 0x000e620000000a00 */
[----:B---3--:R-:W-:-:S04]  /*b7e0*/  ISETP.NE.U32.AND P0, PT, R16, RZ, PT ;  /* 0x000000ff1000720c */ /* 0x008fc80003f05070 */
[----:B------:R-:W-:Y:S02]  /*b7f0*/  ISETP.NE.AND.EX P0, PT, R17, RZ, PT, P0 ;  /* 0x000000ff1100720c */ /* 0x000fe40003f05300 */
[----:B0-----:R-:W-:-:S05]  /*b800*/  I2FP.F32.U32 R7, R22 ;  /* 0x0000001600077245 */ /* 0x001fca0000201000 */
[----:B------:R-:W-:-:S04]  /*b810*/  FMUL R7, R7, UR6 ;  /* 0x0000000607077c20 */ /* 0x000fc80008400000 */
[----:B------:R0:W3:Y:S02]  /*b820*/  F2I.U32.TRUNC.NTZ R23, R7 ;  /* 0x0000000700177305 */ /* 0x0000e4000020f000 */
[----:B------:R-:W-:Y:S05]  /*b830*/  @!P0 BRA `(.L_x_201) ;  /* 0x0000000000288947 */ /* 0x000fea0003800000 */
[----:B0-----:R-:W0:Y:S02]  /*b840*/  LDC R7, c[0x0][0x634] ;  /* 0x00018d00ff077b82 */ /* 0x001e240000000800 */
        /* <DEDUP_REMOVED lines=9> */
.L_x_201:
[-CC-:B-1----:R-:W-:Y:S01]  /*b8e0*/  SHF.R.U64 R19, R14, R18.reuse, R15.reuse ;  /* 0x000000120e137219 */ /* 0x182fe2000000120f */
[----:B------:R-:W1:Y:S01]  /*b8f0*/  LDC.64 R30, c[0x0][0x640] ;  /* 0x00019000ff1e7b82 */ /* 0x000e620000000a00 */
[----:B0-----:R-:W-:Y:S01]  /*b900*/  SHF.R.U32.HI R7, RZ, R18, R15 ;  /* 0x00000012ff077219 */ /* 0x001fe2000001160f */
[----:B---3--:R-:W-:Y:S01]  /*b910*/  IMAD.MOV R23, RZ, RZ, -R23 ;  /* 0x000000ffff177224 */ /* 0x008fe200078e0a17 */
[----:B------:R-:W-:Y:S01]  /*b920*/  IADD3 R13, P0, RZ, -R19, RZ ;  /* 0x80000013ff0d7210 */ /* 0x000fe20007f1e0ff */
[----:B------:R-:W-:Y:S02]  /*b930*/  ULDC UR6, c[0x0][0x154] ;  /* 0x0000550000067ab9 */ /* 0x000fe40000000800 */
[----:B------:R-:W-:Y:S02]  /*b940*/  IMAD R25, R25, R23, R22 ;  /* 0x0000001719197224 */ /* 0x000fe400078e0216 */
[----:B------:R-:W0:Y:S01]  /*b950*/  LDC R14, c[0x0][0x618] ;  /* 0x00018600ff0e7b82 */ /* 0x000e220000000800 */
[----:B------:R-:W-:-:S02]  /*b960*/  IMAD.X R7, RZ, RZ, ~R7, P0 ;  /* 0x000000ffff077224 */ /* 0x000fc400000e0e07 */
[----:B------:R-:W-:-:S04]  /*b970*/  IMAD.WIDE.U32 R8, R13, R20, R2 ;  /* 0x000000140d087225 */ /* 0x000fc800078e0002 */
[----:B------:R-:W-:Y:S01]  /*b980*/  IMAD R12, R7, R20, RZ ;  /* 0x00000014070c7224 */ /* 0x000fe200078e02ff */
[----:B------:R-:W3:Y:S03]  /*b990*/  LDC R26, c[0x0][0x608] ;  /* 0x00018200ff1a7b82 */ /* 0x000ee60000000800 */
[----:B------:R-:W-:Y:S02]  /*b9a0*/  IMAD R7, R13, R21, R12 ;  /* 0x000000150d077224 */ /* 0x000fe400078e020c */
[----:B------:R-:W-:Y:S02]  /*b9b0*/  IMAD.MOV.U32 R13, RZ, RZ, 0x1 ;  /* 0x00000001ff0d7424 */ /* 0x000fe400078e00ff */
[----:B------:R-:W-:Y:S01]  /*b9c0*/  IMAD.IADD R7, R9, 0x1, R7 ;  /* 0x0000000109077824 */ /* 0x000fe200078e0207 */
[----:B------:R-:W5:Y:S01]  /*b9d0*/  LDC R28, c[0x0][0x658] ;  /* 0x00019600ff1c7b82 */ /* 0x000f620000000800 */
[----:B------:R-:W-:-:S02]  /*b9e0*/  I2FP.F32.U32 R9, R24 ;  /* 0x0000001800097245 */ /* 0x000fc40000201000 */
[----:B-1----:R-:W-:-:S03]  /*b9f0*/  ISETP.NE.U32.AND P0, PT, R30, RZ, PT ;  /* 0x000000ff1e00720c */ /* 0x002fc60003f05070 */
[----:B------:R-:W-:Y:S01]  /*ba00*/  FMUL R12, R9, UR6 ;  /* 0x00000006090c7c20 */ /* 0x000fe20008400000 */
[----:B------:R-:W-:Y:S01]  /*ba10*/  ISETP.NE.AND.EX P0, PT, R31, RZ, PT, P0 ;  /* 0x000000ff1f00720c */ /* 0x000fe20003f05300 */
[----:B------:R-:W1:Y:S01]  /*ba20*/  LDC R23, c[0x0][0x148] ;  /* 0x00005200ff177b82 */ /* 0x000e620000000800 */
[-CC-:B0-----:R-:W-:Y:S01]  /*ba30*/  SHF.R.U64 R18, R8, R14.reuse, R7.reuse ;  /* 0x0000000e08127219 */ /* 0x181fe20000001207 */
[----:B------:R0:W0:Y:S01]  /*ba40*/  F2I.U32.TRUNC.NTZ R20, R12 ;  /* 0x0000000c00147305 */ /* 0x000022000020f000 */
[----:B------:R-:W-:Y:S01]  /*ba50*/  SHF.R.U32.HI R7, RZ, R14, R7 ;  /* 0x0000000eff077219 */ /* 0x000fe20000011607 */
[----:B------:R-:W-:-:S04]  /*ba60*/  IMAD.MOV.U32 R9, RZ, RZ, -0x1 ;  /* 0xffffffffff097424 */ /* 0x000fc800078e00ff */
[----:B------:R-:W0:Y:S01]  /*ba70*/  LDC R22, c[0x0][0x600] ;  /* 0x00018000ff167b82 */ /* 0x000e220000000800 */
[-CC-:B---3--:R-:W-:Y:S02]  /*ba80*/  SHF.R.U64 R16, R18, R26.reuse, R7.reuse ;  /* 0x0000001a12107219 */ /* 0x188fe40000001207 */
[----:B------:R-:W-:-:S05]  /*ba90*/  SHF.R.U32.HI R7, RZ, R26, R7 ;  /* 0x0000001aff077219 */ /* 0x000fca0000011607 */
[----:B------:R-:W3:Y:S01]  /*baa0*/  LDC R29, c[0x0][0x648] ;  /* 0x00019200ff1d7b82 */ /* 0x000ee20000000800 */
[-C--:B-----5:R-:W-:Y:S02]  /*bab0*/  SHF.L.U32 R8, R9, R28.reuse, RZ ;  /* 0x0000001c09087219 */ /* 0x0a0fe400000006ff */
[-CC-:B------:R-:W-:Y:S02]  /*bac0*/  SHF.R.U64 R21, R16, R28.reuse, R7.reuse ;  /* 0x0000001c10157219 */ /* 0x180fe40000001207 */
[----:B------:R-:W-:Y:S02]  /*bad0*/  SHF.R.U32.HI R9, RZ, R28, R7 ;  /* 0x0000001cff097219 */ /* 0x000fe40000011607 */
[----:B------:R-:W-:Y:S01]  /*bae0*/  LOP3.LUT R27, RZ, R8, RZ, 0x33, !PT ;  /* 0x00000008ff1b7212 */ /* 0x000fe200078e33ff */
[----:B------:R-:W0:Y:S01]  /*baf0*/  LDC R32, c[0x0][0x638] ;  /* 0x00018e00ff207b82 */ /* 0x000e220000000800 */
[----:B------:R-:W-:Y:S01]  /*bb00*/  SHF.L.U32 R28, R13, R28, RZ ;  /* 0x0000001c0d1c7219 */ /* 0x000fe200000006ff */
[----:B------:R-:W-:-:S06]  /*bb10*/  IMAD.MOV.U32 R8, RZ, RZ, R21 ;  /* 0x000000ffff087224 */ /* 0x000fcc00078e0015 */
[----:B------:R-:W0:Y:S01]  /*bb20*/  LDC R33, c[0x0][0x610] ;  /* 0x00018400ff217b82 */ /* 0x000e220000000800 */
[----:B------:R-:W-:Y:S05]  /*bb30*/  @!P0 BRA `(.L_x_202) ;  /* 0x0000000000288947 */ /* 0x000fea0003800000 */
[----:B------:R-:W5:Y:S02]  /*bb40*/  LDC R8, c[0x0][0x64c] ;  /* 0x00019300ff087b82 */ /* 0x000f640000000800 */
[----:B-----5:R-:W-:-:S05]  /*bb50*/  IADD3 R7, P0, R21, R8, RZ ;  /* 0x0000000815077210 */ /* 0x020fca0007f1e0ff */
[----:B------:R-:W-:-:S04]  /*bb60*/  IMAD.X R17, RZ, RZ, R9, P0 ;  /* 0x000000ffff117224 */ /* 0x000fc800000e0609 */
[----:B------:R-:W-:-:S04]  /*bb70*/  IMAD.WIDE.U32 R8, R17, R30, RZ ;  /* 0x0000001e11087225 */ /* 0x000fc800078e00ff */
[----:B0-----:R-:W-:-:S04]  /*bb80*/  IMAD.WIDE.U32 R12, P0, R7, R31, R8 ;  /* 0x0000001f070c7225 */ /* 0x001fc80007800008 */
[----:B------:R-:W-:-:S04]  /*bb90*/  IMAD.WIDE.U32 R8, R7, R30, RZ ;  /* 0x0000001e07087225 */ /* 0x000fc800078e00ff */
[----:B------:R-:W-:Y:S01]  /*bba0*/  IMAD.X R15, RZ, RZ, RZ, P0 ;  /* 0x000000ffff0f7224 */ /* 0x000fe200000e06ff */
[----:B------:R-:W-:Y:S01]  /*bbb0*/  IADD3 RZ, P0, R9, R12, RZ ;  /* 0x0000000c09ff7210 */ /* 0x000fe20007f1e0ff */
[----:B------:R-:W-:-:S04]  /*bbc0*/  IMAD.MOV.U32 R14, RZ, RZ, R13 ;  /* 0x000000ffff0e7224 */ /* 0x000fc800078e000d */
[----:B------:R-:W-:-:S08]  /*bbd0*/  IMAD.WIDE.U32.X R8, R17, R31, R14, P0 ;  /* 0x0000001f11087225 */ /* 0x000fd000000e040e */
.L_x_202:
[----:B---3--:R-:W-:Y:S01]  /*bbe0*/  SHF.R.U64 R7, R8, R29, R9 ;  /* 0x0000001d08077219 */ /* 0x008fe20000001209 */
[----:B0-----:R-:W-:Y:S01]  /*bbf0*/  VIADD R9, R22, 0xffffffff ;  /* 0xffffffff16097836 */ /* 0x001fe20000000000 */
[----:B------:R-:W-:Y:S01]  /*bc00*/  LOP3.LUT R36, R16, R27, RZ, 0xc0, !PT ;  /* 0x0000001b10247212 */ /* 0x000fe200078ec0ff */
[----:B------:R-:W-:Y:S02]  /*bc10*/  IMAD.MOV R20, RZ, RZ, -R20 ;  /* 0x000000ffff147224 */ /* 0x000fe400078e0a14 */
[----:B------:R-:W-:Y:S01]  /*bc20*/  IMAD.MOV R8, RZ, RZ, -R7 ;  /* 0x000000ffff087224 */ /* 0x000fe200078e0a07 */
[----:B------:R-:W-:Y:S01]  /*bc30*/  LOP3.LUT R18, R18, R9, RZ, 0xc0, !PT ;  /* 0x0000000912127212 */ /* 0x000fe200078ec0ff */
[----:B------:R-:W-:Y:S02]  /*bc40*/  IMAD R36, R28, R7, R36 ;  /* 0x000000071c247224 */ /* 0x000fe400078e0224 */
[----:B-1----:R-:W-:Y:S02]  /*bc50*/  @P4 IMAD R25, R23, R20, R24 ;  /* 0x0000001417194224 */ /* 0x002fe400078e0218 */
[----:B------:R-:W-:-:S02]  /*bc60*/  IMAD R7, R8, R32, R21 ;  /* 0x0000002008077224 */ /* 0x000fc400078e0215 */
[----:B------:R-:W-:Y:S02]  /*bc70*/  IMAD R36, R36, R33, R25 ;  /* 0x0000002124247224 */ /* 0x000fe400078e0219 */
[----:B------:R-:W-:Y:S02]  /*bc80*/  IMAD R7, R7, R22, R18 ;  /* 0x0000001607077224 */ /* 0x000fe400078e0212 */
[----:B------:R-:W-:-:S03]  /*bc90*/  IMAD.MOV.U32 R9, RZ, RZ, 0x1 ;  /* 0x00000001ff097424 */ /* 0x000fc600078e00ff */
[----:B------:R-:W-:Y:S02]  /*bca0*/  SEL R8, R7, R36, !P4 ;  /* 0x0000002407087207 */ /* 0x000fe40006000000 */
[----:B------:R-:W-:Y:S01]  /*bcb0*/  SEL R36, R36, R7, !P4 ;  /* 0x0000000724247207 */ /* 0x000fe20006000000 */
[----:B------:R-:W-:-:S07]  /*bcc0*/  IMAD.MOV.U32 R7, RZ, RZ, R19 ;  /* 0x000000ffff077224 */ /* 0x000fce00078e0013 */
.L_x_200:
[----:B------:R-:W-:Y:S01]  /*bcd0*/  LOP3.LUT P0, RZ, R9, 0xff, RZ, 0xc0, !PT ;  /* 0x000000ff09ff7812 */ /* 0x000fe2000780c0ff */
[----:B------:R-:W-:-:S12]  /*bce0*/  IMAD.MOV.U32 R9, RZ, RZ, R36 ;  /* 0x000000ffff097224 */ /* 0x000fd800078e0024 */
[----:B------:R-:W-:Y:S05]  /*bcf0*/  @P0 BRA `(.L_x_203) ;  /* 0xffffff54002c0947 */ /* 0x000fea000383ffff */
[----:B------:R-:W-:Y:S05]  /*bd00*/  EXIT ;  /* 0x000000000000794d */ /* 0x000fea0003800000 */
.L_x_7:
[----:B0-----:R-:W-:Y:S01]  /*bd10*/  ULDC.64 UR4, c[0x0][0x650] ;  /* 0x0001940000047ab9 */ /* 0x001fe20000000a00 */
        /* <DEDUP_REMOVED lines=25> */
.L_x_205:
[----:B------:R-:W0:Y:S01]  /*beb0*/  LDC.64 R28, c[0x0][0x640] ;  /* 0x00019000ff1c7b82 */ /* 0x000e220000000a00 */
[-CC-:B------:R-:W-:Y:S01]  /*bec0*/  SHF.R.U64 R21, R16, R6.reuse, R17.reuse ;  /* 0x0000000610157219 */ /* 0x180fe20000001211 */
[----:B------:R-:W-:Y:S01]  /*bed0*/  IMAD.MOV.U32 R31, RZ, RZ, 0x1 ;  /* 0x00000001ff1f7424 */ /* 0x000fe200078e00ff */
[----:B------:R-:W-:Y:S02]  /*bee0*/  SHF.R.U32.HI R5, RZ, R6, R17 ;  /* 0x00000006ff057219 */ /* 0x000fe40000011611 */
[----:B------:R-:W-:-:S03]  /*bef0*/  IADD3 R15, P0, RZ, -R21, RZ ;  /* 0x80000015ff0f7210 */ /* 0x000fc60007f1e0ff */
[----:B------:R-:W1:Y:S02]  /*bf00*/  LDC R14, c[0x0][0x618] ;  /* 0x00018600ff0e7b82 */ /* 0x000e640000000800 */
[----:B------:R-:W-:Y:S02]  /*bf10*/  IMAD.X R5, RZ, RZ, ~R5, P0 ;  /* 0x000000ffff057224 */ /* 0x000fe400000e0e05 */
[----:B------:R-:W-:-:S04]  /*bf20*/  IMAD.WIDE.U32 R8, R15, R22, R2 ;  /* 0x000000160f087225 */ /* 0x000fc800078e0002 */
[----:B------:R-:W2:Y:S01]  /*bf30*/  LDC R16, c[0x0][0x608] ;  /* 0x00018200ff107b82 */ /* 0x000ea20000000800 */
[----:B------:R-:W-:-:S04]  /*bf40*/  IMAD R6, R5, R22, RZ ;  /* 0x0000001605067224 */ /* 0x000fc800078e02ff */
[----:B------:R-:W-:-:S03]  /*bf50*/  IMAD R5, R15, R23, R6 ;  /* 0x000000170f057224 */ /* 0x000fc600078e0206 */
[----:B------:R-:W3:Y:S01]  /*bf60*/  LDC R26, c[0x0][0x658] ;  /* 0x00019600ff1a7b82 */ /* 0x000ee20000000800 */
[----:B------:R-:W-:Y:S01]  /*bf70*/  IMAD.IADD R5, R9, 0x1, R5 ;  /* 0x0000000109057824 */ /* 0x000fe200078e0205 */
[----:B0-----:R-:W-:Y:S01]  /*bf80*/  ISETP.NE.U32.AND P0, PT, R28, RZ, PT ;  /* 0x000000ff1c00720c */ /* 0x001fe20003f05070 */
[----:B------:R-:W-:-:S03]  /*bf90*/  IMAD.MOV.U32 R9, RZ, RZ, -0x1 ;  /* 0xffffffffff097424 */ /* 0x000fc600078e00ff */
[----:B------:R-:W-:Y:S02]  /*bfa0*/  ISETP.NE.AND.EX P0, PT, R29, RZ, PT, P0 ;  /* 0x000000ff1d00720c */ /* 0x000fe40003f05300 */
[----:B------:R-:W0:Y:S01]  /*bfb0*/  LDC R24, c[0x0][0x600] ;  /* 0x00018000ff187b82 */ /* 0x000e220000000800 */
[-CC-:B-1----:R-:W-:Y:S02]  /*bfc0*/  SHF.R.U64 R18, R8, R14.reuse, R5.reuse ;  /* 0x0000000e08127219 */ /* 0x182fe40000001205 */
[----:B------:R-:W-:-:S05]  /*bfd0*/  SHF.R.U32.HI R5, RZ, R14, R5 ;  /* 0x0000000eff057219 */ /* 0x000fca0000011605 */
        /* <DEDUP_REMOVED lines=21> */
.L_x_206:
[----:B-1----:R-:W-:Y:S01]  /*c130*/  SHF.R.U64 R6, R8, R25, R9 ;  /* 0x0000001908067219 */ /* 0x002fe20000001209 */
[----:B0-----:R-:W-:Y:S01]  /*c140*/  VIADD R11, R24, 0xffffffff ;  /* 0xffffffff180b7836 */ /* 0x001fe20000000000 */
[----:B------:R-:W-:Y:S01]  /*c150*/  SHF.L.U32 R9, R31, R26, RZ ;  /* 0x0000001a1f097219 */ /* 0x000fe200000006ff */
[----:B------:R-:W-:Y:S01]  /*c160*/  @P4 IMAD R12, R13, R20, R10 ;  /* 0x000000140d0c4224 */ /* 0x000fe200078e020a */
[----:B------:R-:W-:Y:S01]  /*c170*/  LOP3.LUT R5, R22, R33, RZ, 0xc0, !PT ;  /* 0x0000002116057212 */ /* 0x000fe200078ec0ff */
[----:B------:R-:W-:Y:S01]  /*c180*/  IMAD.MOV R8, RZ, RZ, -R6 ;  /* 0x000000ffff087224 */ /* 0x000fe200078e0a06 */
[----:B------:R-:W-:Y:S01]  /*c190*/  LOP3.LUT R18, R18, R11, RZ, 0xc0, !PT ;  /* 0x0000000b12127212 */ /* 0x000fe200078ec0ff */
[----:B------:R-:W-:Y:S02]  /*c1a0*/  IMAD.MOV.U32 R16, RZ, RZ, R21 ;  /* 0x000000ffff107224 */ /* 0x000fe400078e0015 */
[----:B------:R-:W-:Y:S02]  /*c1b0*/  IMAD R9, R9, R6, R5 ;  /* 0x0000000609097224 */ /* 0x000fe400078e0205 */
[----:B--2---:R-:W-:-:S02]  /*c1c0*/  IMAD R5, R8, R27, R23 ;  /* 0x0000001b08057224 */ /* 0x004fc400078e0217 */
[----:B---3--:R-:W-:Y:S02]  /*c1d0*/  IMAD R8, R9, R30, R12 ;  /* 0x0000001e09087224 */ /* 0x008fe400078e020c */
[----:B------:R-:W-:Y:S02]  /*c1e0*/  IMAD.MOV.U32 R6, RZ, RZ, 0x1 ;  /* 0x00000001ff067424 */ /* 0x000fe400078e00ff */
[----:B------:R-:W-:-:S03]  /*c1f0*/  IMAD R9, R5, R24, R18 ;  /* 0x0000001805097224 */ /* 0x000fc600078e0212 */
[----:B------:R-:W-:Y:S02]  /*c200*/  PRMT R5, R6, 0x7610, R5 ;  /* 0x0000761006057816 */ /* 0x000fe40000000005 */
[----:B------:R-:W-:Y:S02]  /*c210*/  SEL R6, R9, R8, !P4 ;  /* 0x0000000809067207 */ /* 0x000fe40006000000 */
[----:B------:R-:W-:-:S07]  /*c220*/  SEL R8, R8, R9, !P4 ;  /* 0x0000000908087207 */ /* 0x000fce0006000000 */
.L_x_204:
[----:B------:R-:W-:-:S08]  /*c230*/  NOP ;  /* 0x0000000000007918 */ /* 0x000fd00000000000 */
[----:B------:R-:W0:-:S00]  /*c240*/  USETMAXREG.DEALLOC.CTAPOOL 0x28 ;  /* 0x00000028000079c8 */ /* 0x000e0000080e0500 */
[----:B0-----:R-:W-:-:S13]  /*c250*/  ISETP.NE.AND P0, PT, R7, RZ, PT ;  /* 0x000000ff0700720c */ /* 0x001fda0003f05270 */
[----:B------:R-:W-:Y:S05]  /*c260*/  @P0 EXIT ;  /* 0x000000000000094d */ /* 0x000fea0003800000 */
[----:B------:R-:W-:Y:S01]  /*c270*/  LOP3.LUT P0, RZ, R5, 0xff, RZ, 0xc0, !PT ;  /* 0x000000ff05ff7812 */ /* 0x000fe2000780c0ff */
[----:B------:R-:W-:Y:S02]  /*c280*/  IMAD.MOV.U32 R5, RZ, RZ, 0x1 ;  /* 0x00000001ff057424 */ /* 0x000fe400078e00ff */
[----:B------:R-:W-:-:S10]  /*c290*/  IMAD.MOV.U32 R17, RZ, RZ, RZ ;  /* 0x000000ffff117224 */ /* 0x000fd400078e00ff */
[----:B------:R-:W-:Y:S05]  /*c2a0*/  @!P0 BRA `(.L_x_207) ;  /* 0x0000000c00608947 */ /* 0x000fea0003800000 */
[----:B------:R-:W0:Y:S01]  /*c2b0*/  LDC R5, c[0x0][0x28c] ;  /* 0x0000a300ff057b82 */ /* 0x000e220000000800 */
[----:B------:R-:W1:Y:S01]  /*c2c0*/  S2R R11, SR_CgaCtaId ;  /* 0x00000000000b7919 */ /* 0x000e620000008800 */
[----:B------:R-:W-:Y:S01]  /*c2d0*/  ULDC UR5, c[0x0][0x658] ;  /* 0x0001960000057ab9 */ /* 0x000fe20000000800 */
[----:B------:R-:W-:Y:S01]  /*c2e0*/  UMOV UR7, 0xffffffff ;  /* 0xffffffff00077882 */ /* 0x000fe20000000000 */
[----:B------:R-:W-:Y:S01]  /*c2f0*/  ULDC UR6, c[0x0][0xc] ;  /* 0x0000030000067ab9 */ /* 0x000fe20000000800 */
[----:B------:R-:W-:Y:S01]  /*c300*/  USHF.L.U32 UR9, UR7, UR5, URZ ;  /* 0x0000000507097299 */ /* 0x000fe2000800063f */
[----:B------:R-:W-:Y:S01]  /*c310*/  BSSY B0, `(.L_x_207) ;  /* 0x00000d1000007945 */ /* 0x000fe20003800000 */
[----:B------:R-:W-:Y:S01]  /*c320*/  UMOV UR8, 0x1 ;  /* 0x0000000100087882 */ /* 0x000fe20000000000 */
[----:B------:R-:W-:Y:S01]  /*c330*/  ULDC UR7, c[0x0][0x10] ;  /* 0x0000040000077ab9 */ /* 0x000fe20000000800 */
[----:B------:R-:W-:Y:S01]  /*c340*/  USHF.L.U32 UR5, UR8, UR5, URZ ;  /* 0x0000000508057299 */ /* 0x000fe2000800063f */
[----:B------:R-:W-:Y:S01]  /*c350*/  IMAD.MOV.U32 R14, RZ, RZ, 0x1 ;  /* 0x00000001ff0e7424 */ /* 0x000fe200078e00ff */
[----:B------:R-:W-:Y:S01]  /*c360*/  UIMAD.WIDE.U32 UR6, UR6, UR7, URZ ;  /* 0x00000007060672a5 */ /* 0x000fe2000f8e003f */
[----:B------:R-:W-:Y:S01]  /*c370*/  LOP3.LUT R15, R4, 0x2, RZ, 0xfc, !PT ;  /* 0x00000002040f7812 */ /* 0x000fe200078efcff */
[----:B------:R-:W-:Y:S01]  /*c380*/  ULDC UR8, c[0x0][0x14] ;  /* 0x0000050000087ab9 */ /* 0x000fe20000000800 */
[----:B------:R-:W-:Y:S01]  /*c390*/  IMAD.MOV.U32 R17, RZ, RZ, RZ ;  /* 0x000000ffff117224 */ /* 0x000fe200078e00ff */
[----:B------:R-:W-:-:S02]  /*c3a0*/  UIMAD.WIDE.U32 UR30, UR6, UR8, URZ ;  /* 0x00000008061e72a5 */ /* 0x000fc4000f8e003f */
[----:B------:R-:W-:Y:S01]  /*c3b0*/  UIMAD UR7, UR7, UR8, URZ ;  /* 0x00000008070772a4 */ /* 0x000fe2000f8e023f */
[----:B------:R-:W-:Y:S01]  /*c3c0*/  ULDC UR4, c[0x0][0x600] ;  /* 0x0001800000047ab9 */ /* 0x000fe20000000800 */
[----:B------:R-:W-:Y:S02]  /*c3d0*/  ULOP3.LUT UR6, URZ, UR9, URZ, 0x33, !UPT ;  /* 0x000000093f067292 */ /* 0x000fe4000f8e333f */
[----:B------:R-:W-:Y:S01]  /*c3e0*/  UIADD3 UR4, UR4, -0x1, URZ ;  /* 0xffffffff04047890 */ /* 0x000fe2000fffe03f */
[----:B0-----:R-:W-:Y:S01]  /*c3f0*/  VIADD R5, R5, 0xff ;  /* 0x000000ff05057836 */ /* 0x001fe20000000000 */
[----:B------:R-:W-:Y:S01]  /*c400*/  UIADD3 UR7, UR31, UR7, URZ ;  /* 0x000000071f077290 */ /* 0x000fe2000fffe03f */
[----:B------:R-:W-:-:S03]  /*c410*/  ULDC.64 UR38, c[0x0][0x198] ;  /* 0x0000660000267ab9 */ /* 0x000fc60000000a00 */
[----:B------:R-:W-:-:S04]  /*c420*/  SHF.R.S32.HI R10, RZ, 0x1f, R5 ;  /* 0x0000001fff0a7819 */ /* 0x000fc80000011405 */
[----:B------:R-:W-:Y:S01]  /*c430*/  LEA.HI R10, R10, R5, RZ, 0x8 ;  /* 0x000000050a0a7211 */ /* 0x000fe200078f40ff */
[----:B------:R-:W-:Y:S01]  /*c440*/  IMAD.MOV.U32 R5, RZ, RZ, 0x1 ;  /* 0x00000001ff057424 */ /* 0x000fe200078e00ff */
[----:B-1----:R-:W-:Y:S02]  /*c450*/  LOP3.LUT R11, R11, 0x1, RZ, 0xc0, !PT ;  /* 0x000000010b0b7812 */ /* 0x002fe400078ec0ff */
[----:B------:R-:W-:-:S05]  /*c460*/  SHF.R.S32.HI R10, RZ, 0x8, R10 ;  /* 0x00000008ff0a7819 */ /* 0x000fca000001140a */
[----:B------:R-:W-:-:S07]  /*c470*/  VIADD R12, R10, 0x1 ;  /* 0x000000010a0c7836 */ /* 0x000fce0000000000 */
.L_x_218:
[----:B------:R-:W-:-:S03]  /*c480*/  UMOV UR8, 0xffffffff ;  /* 0xffffffff00087882 */ /* 0x000fc60000000000 */
[----:B------:R-:W-:Y:S05]  /*c490*/  BRA.DIV UR8, `(.L_x_208) ;  /* 0x0000000e08b07947 */ /* 0x000fea000b800000 */
[----:B------:R-:W-:-:S13]  /*c4a0*/  ELECT P0, URZ, PT ;  /* 0x00000000003f782f */ /* 0x000fda0003800000 */
.L_x_228:
[----:B------:R-:W0:Y:S01]  /*c4b0*/  LDC R7, c[0x0][0x28c] ;  /* 0x0000a300ff077b82 */ /* 0x000e220000000800 */
[----:B------:R-:W-:Y:S01]  /*c4c0*/  BSSY B1, `(.L_x_209) ;  /* 0x0000045000017945 */ /* 0x000fe20003800000 */
[----:B0-----:R-:W-:-:S13]  /*c4d0*/  ISETP.LT.OR P0, PT, R7, 0x1, !P0 ;  /* 0x000000010700780c */ /* 0x001fda0004701670 */
[----:B------:R-:W-:Y:S05]  /*c4e0*/  @P0 BRA `(.L_x_210) ;  /* 0x0000000400080947 */ /* 0x000fea0003800000 */
[----:B------:R-:W-:Y:S02]  /*c4f0*/  IMAD R9, R6, 0x2, R11 ;  /* 0x0000000206097824 */ /* 0x000fe400078e020b */
[----:B------:R-:W-:Y:S02]  /*c500*/  IMAD R19, R8, 0xc0, RZ ;  /* 0x000000c008137824 */ /* 0x000fe400078e02ff */
[----:B------:R-:W-:Y:S02]  /*c510*/  IMAD.MOV.U32 R22, RZ, RZ, RZ ;  /* 0x000000ffff167224 */ /* 0x000fe400078e00ff */
[----:B------:R-:W-:Y:S02]  /*c520*/  IMAD.MOV.U32 R6, RZ, RZ, R12 ;  /* 0x000000ffff067224 */ /* 0x000fe400078e000c */
[----:B------:R-:W-:Y:S02]  /*c530*/  IMAD.MOV.U32 R7, RZ, RZ, R5 ;  /* 0x000000ffff077224 */ /* 0x000fe400078e0005 */
[----:B------:R-:W-:-:S02]  /*c540*/  IMAD.MOV.U32 R8, RZ, RZ, R17 ;  /* 0x000000ffff087224 */ /* 0x000fc400078e0011 */
[----:B------:R-:W-:-:S07]  /*c550*/  IMAD R20, R9, 0x28, RZ ;  /* 0x0000002809147824 */ /* 0x000fce00078e02ff */
.L_x_213:
[----:B------:R-:W0:Y:S01]  /*c560*/  S2R R18, SR_CgaCtaId ;  /* 0x0000000000127919 */ /* 0x000e220000008800 */
[----:B------:R-:W-:Y:S02]  /*c570*/  MOV R9, 0x400 ;  /* 0x0000040000097802 */ /* 0x000fe40000000f00 */
[----:B------:R-:W-:-:S13]  /*c580*/  LOP3.LUT P1, RZ, R0, 0x7f, RZ, 0xc0, !PT ;  /* 0x0000007f00ff7812 */ /* 0x000fda000782c0ff */
[----:B------:R-:W1:Y:S01]  /*c590*/  @!P1 LDC R13, c[0x0][0x500] ;  /* 0x00014000ff0d9b82 */ /* 0x000e620000000800 */
[----:B0-----:R-:W-:Y:S02]  /*c5a0*/  LEA R21, R18, R9, 0x18 ;  /* 0x0000000912157211 */ /* 0x001fe400078ec0ff */
[----:B------:R-:W-:-:S03]  /*c5b0*/  SHF.L.U32 R9, R7, 0x1f, RZ ;  /* 0x0000001f07097819 */ /* 0x000fc600000006ff */
[----:B------:R-:W-:-:S04]  /*c5c0*/  IMAD R18, R8, 0x8, R21 ;  /* 0x0000000808127824 */ /* 0x000fc800078e0215 */
[----:B------:R-:W0:Y:S02]  /*c5d0*/  SYNCS.PHASECHK.TRANS64.TRYWAIT P0, [R18+URZ+0x18], R9 ;  /* 0x00001809120075a7 */ /* 0x000e24000800017f */
[----:B01----:R-:W-:Y:S05]  /*c5e0*/  @!P0 BRA `(.L_x_211) ;  /* 0x0000000c007c8947 */ /* 0x003fea0003800000 */
.L_x_229:
[----:B0-----:R-:W-:Y:S01]  /*c5f0*/  PRMT R9, R15, 0x9910, RZ ;  /* 0x000099100f097816 */ /* 0x001fe200000000ff */
[----:B------:R0:W-:Y:S03]  /*c600*/  @!P1 SYNCS.ARRIVE.TRANS64 RZ, [R18+URZ], R13 ;  /* 0x0000000d12ff99a7 */ /* 0x0001e6000800003f */
[----:B------:R-:W-:-:S13]  /*c610*/  ISETP.NE.AND P0, PT, R9, 0x2, PT ;  /* 0x000000020900780c */ /* 0x000fda0003f05270 */
[----:B0-----:R-:W-:Y:S05]  /*c620*/  @P0 BRA `(.L_x_212) ;  /* 0x0000000000040947 */ /* 0x001fea0003800000 */
[----:B------:R-:W-:Y:S01]  /*c630*/  BPT.TRAP 0x1 ;  /* 0x000000040000795c */ /* 0x000fe20000300000 */
.L_x_212:
[----:B------:R-:W-:Y:S01]  /*c640*/  IMAD R9, R8, 0xc000, R21 ;  /* 0x0000c00008097824 */ /* 0x000fe200078e0215 */
[----:B------:R-:W-:Y:S01]  /*c650*/  R2UR UR34, R22 ;  /* 0x00000000162272ca */ /* 0x000fe200000e0000 */
[----:B------:R-:W-:Y:S01]  /*c660*/  VIADD R6, R6, 0xffffffff ;  /* 0xffffffff06067836 */ /* 0x000fe20000000000 */
[----:B------:R-:W-:Y:S01]  /*c670*/  R2UR UR33, R18 ;  /* 0x00000000122172ca */ /* 0x000fe200000e0000 */
[----:B------:R-:W-:Y:S01]  /*c680*/  UIADD3 UR14, UP0, UR38, 0xf0, URZ ;  /* 0x000000f0260e7890 */ /* 0x000fe2000ff1e03f */
[----:B------:R-:W-:Y:S01]  /*c690*/  R2UR UR24, R9 ;  /* 0x00000000091872ca */ /* 0x000fe200000e0000 */
[----:B------:R-:W-:Y:S01]  /*c6a0*/  IMAD R9, R8, 0x4, R11 ;  /* 0x0000000408097824 */ /* 0x000fe200078e020b */
[----:B------:R-:W-:Y:S01]  /*c6b0*/  R2UR UR36, R16 ;  /* 0x00000000102472ca */ /* 0x000fe200000e0000 */
[----:B------:R-:W-:Y:S01]  /*c6c0*/  UIADD3 UR40, UP1, UR38, 0x1f0, URZ ;  /* 0x000001f026287890 */ /* 0x000fe2000ff3e03f */
[----:B------:R-:W-:Y:S01]  /*c6d0*/  R2UR UR35, R19 ;  /* 0x00000000132372ca */ /* 0x000fe200000e0000 */
[----:B------:R-:W-:Y:S01]  /*c6e0*/  IMAD R9, R9, 0x1400, R21 ;  /* 0x0000140009097824 */ /* 0x000fe200078e0215 */
[----:B------:R-:W-:Y:S01]  /*c6f0*/  R2UR UR19, R20 ;  /* 0x00000000141372ca */ /* 0x000fe200000e0000 */
[----:B------:R-:W-:Y:S01]  /*c700*/  UIADD3.X UR15, URZ, UR39, URZ, UP0, !UPT ;  /* 0x000000273f0f7290 */ /* 0x000fe200087fe43f */
[----:B------:R-:W-:Y:S01]  /*c710*/  ISETP.GT.AND P1, PT, R6, 0x1, PT ;  /* 0x000000010600780c */ /* 0x000fe20003f24270 */
[----:B------:R-:W-:Y:S01]  /*c720*/  UIADD3 UR26, UR34, 0x80, URZ ;  /* 0x00000080221a7890 */ /* 0x000fe2000fffe03f */
[----:B------:R-:W-:Y:S01]  /*c730*/  R2UR UR8, R9 ;  /* 0x00000000090872ca */ /* 0x000fe200000e0000 */
[----:B------:R-:W-:Y:S01]  /*c740*/  UIADD3.X UR41, URZ, UR39, URZ, UP1, !UPT ;  /* 0x000000273f297290 */ /* 0x000fe20008ffe43f */
[----:B------:R-:W-:Y:S01]  /*c750*/  VIADD R8, R8, 0x1 ;  /* 0x0000000108087836 */ /* 0x000fe20000000000 */
[----:B------:R-:W-:Y:S01]  /*c760*/  UIADD3 UR32, UR24, 0x100, URZ ;  /* 0x0000010018207890 */ /* 0x000fe2000fffe03f */
[----:B------:R-:W-:Y:S01]  /*c770*/  VIADD R22, R22, 0x100 ;  /* 0x0000010016167836 */ /* 0x000fe20000000000 */
[----:B------:R-:W-:Y:S01]  /*c780*/  UIADD3 UR24, UR24, 0x6100, URZ ;  /* 0x0000610018187890 */ /* 0x000fe2000fffe03f */
[----:B------:R-:W-:Y:S01]  /*c790*/  UMOV UR22, 0x0 ;  /* 0x0000000000167882 */ /* 0x000fe20000000000 */
[----:B------:R-:W-:Y:S01]  /*c7a0*/  UMOV UR23, 0x10000000 ;  /* 0x1000000000177882 */ /* 0x000fe20000000000 */
[----:B------:R-:W-:Y:S01]  /*c7b0*/  ISETP.NE.AND P0, PT, R8, 0x3, PT ;  /* 0x000000030800780c */ /* 0x000fe20003f05270 */
[----:B------:R-:W-:Y:S01]  /*c7c0*/  UMOV UR25, UR33 ;  /* 0x0000002100197c82 */ /* 0x000fe20008000000 */
[----:B------:R-:W-:Y:S01]  /*c7d0*/  UMOV UR28, UR36 ;  /* 0x00000024001c7c82 */ /* 0x000fe20008000000 */
[----:B------:R-:W-:-:S02]  /*c7e0*/  UMOV UR27, UR35 ;  /* 0x00000023001b7c82 */ /* 0x000fc40008000000 */
[----:B------:R-:W-:Y:S01]  /*c7f0*/  UIADD3 UR16, UR8, 0x24100, URZ ;  /* 0x0002410008107890 */ /* 0x000fe2000fffe03f */
[----:B------:R0:W-:Y:S01]  /*c800*/  UTMALDG.3D [UR32], [UR14], desc[UR22] ;  /* 0x000016200e0075b4 */ /* 0x0001e20008011000 */
[----:B------:R-:W-:Y:S01]  /*c810*/  UIADD3 UR8, UR8, 0x26900, URZ ;  /* 0x0002690008087890 */ /* 0x000fe2000fffe03f */
[----:B------:R-:W-:Y:S01]  /*c820*/  SEL R18, RZ, 0x1, P0 ;  /* 0x00000001ff127807 */ /* 0x000fe20000000000 */
[----:B------:R-:W-:Y:S01]  /*c830*/  UMOV UR13, 0x30000 ;  /* 0x00030000000d7882 */ /* 0x000fe20000000000 */
[----:B------:R-:W-:Y:S01]  /*c840*/  UMOV UR17, UR33 ;  /* 0x0000002100117c82 */ /* 0x000fe20008000000 */
[----:B------:R-:W-:Y:S01]  /*c850*/  UMOV UR18, UR34 ;  /* 0x0000002200127c82 */ /* 0x000fe20008000000 */
[----:B------:R-:W-:Y:S01]  /*c860*/  UMOV UR20, UR36 ;  /* 0x0000002400147c82 */ /* 0x000fe20008000000 */
[----:B------:R-:W-:Y:S01]  /*c870*/  UMOV UR9, UR33 ;  /* 0x0000002100097c82 */ /* 0x000fe20008000000 */
[----:B------:R-:W-:Y:S01]  /*c880*/  UMOV UR11, UR19 ;  /* 0x00000013000b7c82 */ /* 0x000fe20008000000 */
[----:B------:R-:W-:Y:S01]  /*c890*/  UMOV UR12, UR36 ;  /* 0x00000024000c7c82 */ /* 0x000fe20008000000 */
[----:B------:R0:W-:Y:S01]  /*c8a0*/  UTMALDG.3D [UR24], [UR14], desc[UR22] ;  /* 0x000016180e0075b4 */ /* 0x0001e20008011000 */
[----:B------:R-:W-:Y:S01]  /*c8b0*/  UMOV UR10, UR26 ;  /* 0x0000001a000a7c82 */ /* 0x000fe20008000000 */
[----:B------:R-:W-:-:S02]  /*c8c0*/  LOP3.LUT R7, R7, R18, RZ, 0x3c, !PT ;  /* 0x0000001207077212 */ /* 0x000fc400078e3cff */
[----:B------:R-:W-:Y:S01]  /*c8d0*/  SEL R8, R8, RZ, P0 ;  /* 0x000000ff08087207 */ /* 0x000fe20000000000 */
[----:B------:R0:W-:Y:S01]  /*c8e0*/  UTMALDG.3D.MULTICAST [UR16], [UR40], UR13, desc[UR22] ;  /* 0x00001610280073b4 */ /* 0x0001e2000801180d */
[----:B------:R0:W-:Y:S02]  /*c8f0*/  UTMALDG.3D.MULTICAST [UR8], [UR40], UR13, desc[UR22] ;  /* 0x00001608280073b4 */ /* 0x0001e4000801180d */
[----:B0-----:R-:W-:Y:S05]  /*c900*/  @P1 BRA `(.L_x_213) ;  /* 0xfffffffc00141947 */ /* 0x001fea000383ffff */
.L_x_210:
[----:B------:R-:W-:Y:S05]  /*c910*/  BSYNC B1 ;  /* 0x0000000000017941 */ /* 0x000fea0003800000 */
.L_x_209:
[----:B------:R-:W-:Y:S01]  /*c920*/  LOP3.LUT P1, RZ, R14, 0xff, RZ, 0xc0, !PT ;  /* 0x000000ff0eff7812 */ /* 0x000fe2000782c0ff */
[C---:B------:R-:W-:Y:S01]  /*c930*/  IMAD.IADD R17, R10.reuse, 0x1, R17 ;  /* 0x000000010a117824 */ /* 0x040fe200078e0211 */
[----:B------:R-:W-:Y:S01]  /*c940*/  ULDC.64 UR8, c[0x0][0x650] ;  /* 0x0001940000087ab9 */ /* 0x000fe20000000a00 */
[C---:B------:R-:W-:Y:S01]  /*c950*/  ISETP.GE.U32.AND P2, PT, R10.reuse, 0x3, PT ;  /* 0x000000030a00780c */ /* 0x040fe20003f46070 */
[----:B------:R-:W-:Y:S01]  /*c960*/  BSSY B1, `(.L_x_214) ;  /* 0x0000069000017945 */ /* 0x000fe20003800000 */
[----:B------:R-:W-:Y:S01]  /*c970*/  IMAD.MOV.U32 R16, RZ, RZ, -0x1 ;  /* 0xffffffffff107424 */ /* 0x000fe200078e00ff */
[----:B------:R-:W-:Y:S02]  /*c980*/  ISETP.GT.U32.AND P0, PT, R17, 0x2, PT ;  /* 0x000000021100780c */ /* 0x000fe40003f04070 */
[----:B------:R-:W-:Y:S02]  /*c990*/  PRMT R14, RZ, 0x7610, R14 ;  /* 0x00007610ff0e7816 */ /* 0x000fe4000000000e */
[----:B------:R-:W-:-:S03]  /*c9a0*/  ISETP.LT.U32.AND P0, PT, R10, 0x3, P0 ;  /* 0x000000030a00780c */ /* 0x000fc60000701070 */
[----:B------:R-:W0:Y:S01]  /*c9b0*/  @P1 S2R R7, SR_CgaCtaId ;  /* 0x0000000000071919 */ /* 0x000e220000008800 */
[----:B------:R-:W-:-:S04]  /*c9c0*/  @P1 MOV R6, 0x400 ;  /* 0x0000040000061802 */ /* 0x000fc80000000f00 */
[----:B0-----:R-:W-:Y:S01]  /*c9d0*/  @P1 LEA R8, R7, R6, 0x18 ;  /* 0x0000000607081211 */ /* 0x001fe200078ec0ff */
[----:B------:R-:W-:Y:S01]  /*c9e0*/  IMAD.WIDE.U32 R6, R17, -0x55555555, RZ ;  /* 0xaaaaaaab11067825 */ /* 0x000fe200078e00ff */
[----:B------:R-:W-:Y:S02]  /*c9f0*/  SEL R6, RZ, 0x1, !P0 ;  /* 0x00000001ff067807 */ /* 0x000fe40004000000 */
[----:B------:R0:W-:Y:S01]  /*ca00*/  @P1 SYNCS.ARRIVE.TRANS64.A1T0 RZ, [R8+URZ+0x48], RZ ;  /* 0x000048ff08ff19a7 */ /* 0x0001e2000810003f */
[----:B------:R-:W-:Y:S02]  /*ca10*/  IADD3 R2, P1, R2, UR30, RZ ;  /* 0x0000001e02027c10 */ /* 0x000fe4000ff3e0ff */
[----:B------:R-:W-:Y:S01]  /*ca20*/  LOP3.LUT R5, R5, R6, RZ, 0x3c, !PT ;  /* 0x0000000605057212 */ /* 0x000fe200078e3cff */
[----:B------:R-:W-:Y:S01]  /*ca30*/  IMAD.MOV.U32 R6, RZ, RZ, -0x1 ;  /* 0xffffffffff067424 */ /* 0x000fe200078e00ff */
[----:B------:R-:W-:Y:S02]  /*ca40*/  IADD3.X R3, R3, UR7, RZ, P1, !PT ;  /* 0x0000000703037c10 */ /* 0x000fe40008ffe4ff */
[----:B------:R-:W-:-:S02]  /*ca50*/  ISETP.GE.U32.AND P0, PT, R2, UR8, PT ;  /* 0x0000000802007c0c */ /* 0x000fc4000bf06070 */
[----:B0-----:R-:W-:Y:S02]  /*ca60*/  SHF.R.U32.HI R8, RZ, 0x1, R7 ;  /* 0x00000001ff087819 */ /* 0x001fe40000011607 */
[----:B------:R-:W-:Y:S02]  /*ca70*/  ISETP.GE.U32.AND.EX P0, PT, R3, UR9, PT, P0 ;  /* 0x0000000903007c0c */ /* 0x000fe4000bf06100 */
[----:B------:R-:W-:Y:S01]  /*ca80*/  @P2 LOP3.LUT R5, R5, 0x1, R8, 0x78, !PT ;  /* 0x0000000105052812 */ /* 0x000fe200078e7808 */
[----:B------:R-:W-:Y:S01]  /*ca90*/  IMAD R17, R8, -0x3, R17 ;  /* 0xfffffffd08117824 */ /* 0x000fe200078e0211 */
[----:B------:R-:W-:Y:S01]  /*caa0*/  PRMT R7, RZ, 0x7610, R7 ;  /* 0x00007610ff077816 */ /* 0x000fe20000000007 */
[----:B------:R-:W-:-:S08]  /*cab0*/  IMAD.MOV.U32 R8, RZ, RZ, -0x1 ;  /* 0xffffffffff087424 */ /* 0x000fd000078e00ff */
[----:B------:R-:W-:Y:S05]  /*cac0*/  @P0 BRA `(.L_x_215) ;  /* 0x0000000400480947 */ /* 0x000fea0003800000 */
[----:B------:R-:W0:Y:S01]  /*cad0*/  S2R R18, SR_CTAID.X ;  /* 0x0000000000127919 */ /* 0x000e220000002500 */
[----:B------:R-:W-:Y:S01]  /*cae0*/  ULDC.64 UR8, c[0x0][0x628] ;  /* 0x00018a0000087ab9 */ /* 0x000fe20000000a00 */
[----:B------:R-:W1:Y:S01]  /*caf0*/  LDC R19, c[0x0][0x144] ;  /* 0x00005100ff137b82 */ /* 0x000e620000000800 */
[----:B------:R-:W-:Y:S01]  /*cb00*/  ISETP.NE.U32.AND P0, PT, RZ, UR8, PT ;  /* 0x00000008ff007c0c */ /* 0x000fe2000bf05070 */
[----:B------:R-:W2:Y:S01]  /*cb10*/  S2R R13, SR_CTAID.Y ;  /* 0x00000000000d7919 */ /* 0x000ea20000002600 */
[----:B------:R-:W-:Y:S01]  /*cb20*/  ULDC UR11, c[0x0][0x630] ;  /* 0x00018c00000b7ab9 */ /* 0x000fe20000000800 */
[----:B------:R-:W-:Y:S01]  /*cb30*/  ULDC UR12, c[0x0][0x150] ;  /* 0x00005400000c7ab9 */ /* 0x000fe20000000800 */
[----:B------:R-:W-:Y:S01]  /*cb40*/  ISETP.NE.AND.EX P0, PT, RZ, UR9, PT, P0 ;  /* 0x00000009ff007c0c */ /* 0x000fe2000bf05300 */
[----:B------:R-:W-:Y:S02]  /*cb50*/  IMAD.MOV.U32 R6, RZ, RZ, R2 ;  /* 0x000000ffff067224 */ /* 0x000fe400078e0002 */
[----:B------:R-:W-:Y:S01]  /*cb60*/  IMAD.MOV.U32 R7, RZ, RZ, R3 ;  /* 0x000000ffff077224 */ /* 0x000fe200078e0003 */
[----:B0-----:R-:W-:-:S09]  /*cb70*/  I2FP.F32.U32 R20, R18 ;  /* 0x0000001200147245 */ /* 0x001fd20000201000 */
[----:B------:R-:W-:Y:S05]  /*cb80*/  @!P0 BRA `(.L_x_216) ;  /* 0x0000000000288947 */ /* 0x000fea0003800000 */
[----:B------:R-:W-:Y:S02]  /*cb90*/  ULDC UR10, c[0x0][0x634] ;  /* 0x00018d00000a7ab9 */ /* 0x000fe40000000800 */
[----:B------:R-:W-:-:S05]  /*cba0*/  IADD3 R7, P0, R2, UR10, RZ ;  /* 0x0000000a02077c10 */ /* 0x000fca000ff1e0ff */
[----:B------:R-:W-:-:S04]  /*cbb0*/  IMAD.X R21, RZ, RZ, R3, P0 ;  /* 0x000000ffff157224 */ /* 0x000fc800000e0603 */
[----:B------:R-:W-:-:S04]  /*cbc0*/  IMAD.WIDE.U32 R8, R21, UR8, RZ ;  /* 0x0000000815087c25 */ /* 0x000fc8000f8e00ff */
[----:B------:R-:W-:-:S04]  /*cbd0*/  IMAD.WIDE.U32 R8, P0, R7, UR9, R8 ;  /* 0x0000000907087c25 */ /* 0x000fc8000f800008 */
[----:B------:R-:W-:-:S04]  /*cbe0*/  IMAD.WIDE.U32 R6, R7, UR8, RZ ;  /* 0x0000000807067c25 */ /* 0x000fc8000f8e00ff */
[----:B------:R-:W-:Y:S01]  /*cbf0*/  IMAD.MOV.U32 R6, RZ, RZ, R9 ;  /* 0x000000ffff067224 */ /* 0x000fe200078e0009 */
[----:B------:R-:W-:Y:S01]  /*cc00*/  IADD3 RZ, P1, R7, R8, RZ ;  /* 0x0000000807ff7210 */ /* 0x000fe20007f3e0ff */
[----:B------:R-:W-:-:S04]  /*cc10*/  IMAD.X R7, RZ, RZ, RZ, P0 ;  /* 0x000000ffff077224 */ /* 0x000fc800000e06ff */
[----:B------:R-:W-:-:S08]  /*cc20*/  IMAD.WIDE.U32.X R6, R21, UR9, R6, P1 ;  /* 0x0000000915067c25 */ /* 0x000fd000088e0406 */
.L_x_216:
[----:B------:R-:W-:Y:S01]  /*cc30*/  FMUL R20, R20, UR12 ;  /* 0x0000000c14147c20 */ /* 0x000fe20008400000 */
[--C-:B------:R-:W-:Y:S01]  /*cc40*/  SHF.R.U64 R16, R6, UR11, R7.reuse ;  /* 0x0000000b06107c19 */ /* 0x100fe20008001207 */
[----:B------:R-:W-:Y:S01]  /*cc50*/  ULDC.64 UR8, c[0x0][0x620] ;  /* 0x0001880000087ab9 */ /* 0x000fe20000000a00 */
[----:B------:R-:W-:Y:S01]  /*cc60*/  SHF.R.U32.HI R6, RZ, UR11, R7 ;  /* 0x0000000bff067c19 */ /* 0x000fe20008011607 */
[----:B------:R-:W-:Y:S01]  /*cc70*/  ULDC.64 UR10, c[0x0][0x640] ;  /* 0x00019000000a7ab9 */ /* 0x000fe20000000a00 */
[----:B------:R-:W-:Y:S01]  /*cc80*/  IADD3 R7, P0, RZ, -R16, RZ ;  /* 0x80000010ff077210 */ /* 0x000fe20007f1e0ff */
[----:B------:R-:W0:Y:S01]  /*cc90*/  F2I.U32.TRUNC.NTZ R20, R20 ;  /* 0x0000001400147305 */ /* 0x000e22000020f000 */
[----:B------:R-:W3:Y:S03]  /*cca0*/  LDC R22, c[0x0][0x148] ;  /* 0x00005200ff167b82 */ /* 0x000ee60000000800 */
[----:B------:R-:W-:Y:S01]  /*ccb0*/  IMAD.X R6, RZ, RZ, ~R6, P0 ;  /* 0x000000ffff067224 */ /* 0x000fe200000e0e06 */
[----:B------:R-:W-:-:S03]  /*ccc0*/  ISETP.NE.U32.AND P0, PT, RZ, UR10, PT ;  /* 0x0000000aff007c0c */ /* 0x000fc6000bf05070 */
[----:B------:R-:W-:Y:S01]  /*ccd0*/  IMAD R6, R6, UR8, RZ ;  /* 0x0000000806067c24 */ /* 0x000fe2000f8e02ff */
[----:B------:R-:W-:-:S03]  /*cce0*/  ISETP.NE.AND.EX P0, PT, RZ, UR11, PT, P0 ;  /* 0x0000000bff007c0c */ /* 0x000fc6000bf05300 */
[C---:B------:R-:W-:Y:S01]  /*ccf0*/  IMAD R9, R7.reuse, UR9, R6 ;  /* 0x0000000907097c24 */ /* 0x040fe2000f8e0206 */
[----:B------:R-:W-:Y:S01]  /*cd00*/  ULDC UR9, c[0x0][0x154] ;  /* 0x0000550000097ab9 */ /* 0x000fe20000000800 */
[----:B------:R-:W-:Y:S01]  /*cd10*/  IMAD.WIDE.U32 R6, R7, UR8, R2 ;  /* 0x0000000807067c25 */ /* 0x000fe2000f8e0002 */
[----:B------:R-:W-:-:S03]  /*cd20*/  ULDC UR8, c[0x0][0x618] ;  /* 0x0001860000087ab9 */ /* 0x000fc60000000800 */
[----:B0-----:R-:W-:Y:S02]  /*cd30*/  IMAD.MOV R8, RZ, RZ, -R20 ;  /* 0x000000ffff087224 */ /* 0x001fe400078e0a14 */
[----:B------:R-:W-:Y:S02]  /*cd40*/  IMAD.IADD R7, R7, 0x1, R9 ;  /* 0x0000000107077824 */ /* 0x000fe400078e0209 */
[----:B-1----:R-:W-:Y:S01]  /*cd50*/  IMAD R18, R19, R8, R18 ;  /* 0x0000000813127224 */ /* 0x002fe200078e0212 */
[----:B--2---:R-:W-:Y:S02]  /*cd60*/  I2FP.F32.U32 R8, R13 ;  /* 0x0000000d00087245 */ /* 0x004fe40000201000 */
[--C-:B------:R-:W-:Y:S02]  /*cd70*/  SHF.R.U64 R19, R6, UR8, R7.reuse ;  /* 0x0000000806137c19 */ /* 0x100fe40008001207 */
[----:B------:R-:W-:Y:S01]  /*cd80*/  SHF.R.U32.HI R6, RZ, UR8, R7 ;  /* 0x00000008ff067c19 */ /* 0x000fe20008011607 */
[----:B------:R-:W-:Y:S01]  /*cd90*/  FMUL R8, R8, UR9 ;  /* 0x0000000908087c20 */ /* 0x000fe20008400000 */
[----:B------:R-:W-:-:S02]  /*cda0*/  ULDC UR8, c[0x0][0x608] ;  /* 0x0001820000087ab9 */ /* 0x000fc40000000800 */
[--C-:B------:R-:W-:Y:S01]  /*cdb0*/  SHF.R.U64 R21, R19, UR8, R6.reuse ;  /* 0x0000000813157c19 */ /* 0x100fe20008001206 */
[----:B------:R0:W1:Y:S01]  /*cdc0*/  F2I.U32.TRUNC.NTZ R24, R8 ;  /* 0x0000000800187305 */ /* 0x000062000020f000 */
[----:B------:R-:W-:Y:S01]  /*cdd0*/  SHF.R.U32.HI R6, RZ, UR8, R6 ;  /* 0x00000008ff067c19 */ /* 0x000fe20008011606 */
[----:B------:R-:W-:-:S03]  /*cde0*/  ULDC UR8, c[0x0][0x658] ;  /* 0x0001960000087ab9 */ /* 0x000fc60000000800 */
[--C-:B------:R-:W-:Y:S02]  /*cdf0*/  SHF.R.U64 R20, R21, UR8, R6.reuse ;  /* 0x0000000815147c19 */ /* 0x100fe40008001206 */
[----:B------:R-:W-:-:S03]  /*ce00*/  SHF.R.U32.HI R23, RZ, UR8, R6 ;  /* 0x00000008ff177c19 */ /* 0x000fc60008011606 */
[----:B------:R-:W-:Y:S02]  /*ce10*/  IMAD.MOV.U32 R6, RZ, RZ, R20 ;  /* 0x000000ffff067224 */ /* 0x000fe400078e0014 */
[----:B------:R-:W-:Y:S01]  /*ce20*/  IMAD.MOV.U32 R7, RZ, RZ, R23 ;  /* 0x000000ffff077224 */ /* 0x000fe200078e0017 */
[----:B0-----:R-:W-:Y:S06]  /*ce30*/  @!P0 BRA `(.L_x_217) ;  /* 0x0000000000288947 */ /* 0x001fec0003800000 */
        /* <DEDUP_REMOVED lines=10> */
.L_x_217:
[----:B------:R-:W-:Y:S01]  /*cee0*/  ULDC UR8, c[0x0][0x648] ;  /* 0x0001920000087ab9 */ /* 0x000fe20000000800 */
[----:B------:R-:W-:Y:S01]  /*cef0*/  LOP3.LUT R21, R21, UR6, RZ, 0xc0, !PT ;  /* 0x0000000615157c12 */ /* 0x000fe2000f8ec0ff */
[----:B-1----:R-:W-:Y:S01]  /*cf00*/  IMAD.MOV R24, RZ, RZ, -R24 ;  /* 0x000000ffff187224 */ /* 0x002fe200078e0a18 */
[----:B------:R-:W-:Y:S01]  /*cf10*/  SHF.R.U64 R6, R6, UR8, R7 ;  /* 0x0000000806067c19 */ /* 0x000fe20008001207 */
[----:B------:R-:W-:Y:S01]  /*cf20*/  ULDC UR8, c[0x0][0x638] ;  /* 0x00018e0000087ab9 */ /* 0x000fe20000000800 */
[----:B------:R-:W-:Y:S01]  /*cf30*/  LOP3.LUT R9, R19, UR4, RZ, 0xc0, !PT ;  /* 0x0000000413097c12 */ /* 0x000fe2000f8ec0ff */
[----:B---3--:R-:W-:Y:S01]  /*cf40*/  @P4 IMAD R18, R22, R24, R13 ;  /* 0x0000001816124224 */ /* 0x008fe200078e020d */
[----:B------:R-:W-:Y:S01]  /*cf50*/  ULDC UR9, c[0x0][0x610] ;  /* 0x0001840000097ab9 */ /* 0x000fe20000000800 */
[----:B------:R-:W-:Y:S02]  /*cf60*/  IMAD.MOV R7, RZ, RZ, -R6 ;  /* 0x000000ffff077224 */ /* 0x000fe400078e0a06 */
[----:B------:R-:W-:-:S02]  /*cf70*/  IMAD R21, R6, UR5, R21 ;  /* 0x0000000506157c24 */ /* 0x000fc4000f8e0215 */
[----:B------:R-:W-:Y:S01]  /*cf80*/  IMAD R20, R7, UR8, R20 ;  /* 0x0000000807147c24 */ /* 0x000fe2000f8e0214 */
[----:B------:R-:W-:Y:S01]  /*cf90*/  ULDC UR8, c[0x0][0x600] ;  /* 0x0001800000087ab9 */ /* 0x000fe20000000800 */
[----:B------:R-:W-:Y:S02]  /*cfa0*/  IMAD R18, R21, UR9, R18 ;  /* 0x0000000915127c24 */ /* 0x000fe4000f8e0212 */
[----:B------:R-:W-:Y:S02]  /*cfb0*/  IMAD R9, R20, UR8, R9 ;  /* 0x0000000814097c24 */ /* 0x000fe4000f8e0209 */
[----:B------:R-:W-:-:S03]  /*cfc0*/  IMAD.MOV.U32 R7, RZ, RZ, 0x1 ;  /* 0x00000001ff077424 */ /* 0x000fc600078e00ff */
[----:B------:R-:W-:Y:S02]  /*cfd0*/  SEL R6, R9, R18, !P4 ;  /* 0x0000001209067207 */ /* 0x000fe40006000000 */
[----:B------:R-:W-:-:S07]  /*cfe0*/  SEL R8, R18, R9, !P4 ;  /* 0x0000000912087207 */ /* 0x000fce0006000000 */
.L_x_215:
[----:B------:R-:W-:Y:S05]  /*cff0*/  BSYNC B1 ;  /* 0x0000000000017941 */ /* 0x000fea0003800000 */
.L_x_214:
[----:B------:R-:W-:-:S13]  /*d000*/  LOP3.LUT P0, RZ, R7, 0xff, RZ, 0xc0, !PT ;  /* 0x000000ff07ff7812 */ /* 0x000fda000780c0ff */
[----:B------:R-:W-:Y:S05]  /*d010*/  @P0 BRA `(.L_x_218) ;  /* 0xfffffff400180947 */ /* 0x000fea000383ffff */
[----:B------:R-:W-:Y:S05]  /*d020*/  BSYNC B0 ;  /* 0x0000000000007941 */ /* 0x000fea0003800000 */
.L_x_207:
[----:B------:R-:W-:-:S03]  /*d030*/  UMOV UR8, 0xffffffff ;  /* 0xffffffff00087882 */ /* 0x000fc60000000000 */
[----:B------:R-:W-:Y:S05]  /*d040*/  BRA.DIV UR8, `(.L_x_219) ;  /* 0x0000000208f87947 */ /* 0x000fea000b800000 */
[----:B------:R-:W-:-:S13]  /*d050*/  ELECT P0, URZ, PT ;  /* 0x00000000003f782f */ /* 0x000fda0003800000 */
.L_x_232:
[----:B------:R-:W-:Y:S04]  /*d060*/  BSSY B0, `(.L_x_220) ;  /* 0x0000022000007945 */ /* 0x000fe80003800000 */
[----:B------:R-:W-:Y:S05]  /*d070*/  @!P0 BRA `(.L_x_221) ;  /* 0x0000000000808947 */ /* 0x000fea0003800000 */
[----:B------:R-:W-:-:S04]  /*d080*/  LOP3.LUT R4, R4, 0x2, RZ, 0xfc, !PT ;  /* 0x0000000204047812 */ /* 0x000fc800078efcff */
[----:B------:R-:W-:-:S13]  /*d090*/  ISETP.NE.AND P0, PT, R4, 0x3, PT ;  /* 0x000000030400780c */ /* 0x000fda0003f05270 */
[----:B------:R-:W-:Y:S05]  /*d0a0*/  @!P0 BRA `(.L_x_222) ;  /* 0x0000000000048947 */ /* 0x000fea0003800000 */
[----:B------:R-:W-:Y:S01]  /*d0b0*/  BPT.TRAP 0x1 ;  /* 0x000000040000795c */ /* 0x000fe20000300000 */
.L_x_222:
[----:B------:R-:W0:Y:S01]  /*d0c0*/  S2R R3, SR_CgaCtaId ;  /* 0x0000000000037919 */ /* 0x000e220000008800 */
[----:B------:R-:W-:-:S04]  /*d0d0*/  MOV R0, 0x400 ;  /* 0x0000040000007802 */ /* 0x000fc80000000f00 */
[----:B0-----:R-:W-:Y:S02]  /*d0e0*/  LEA R0, R3, R0, 0x18 ;  /* 0x0000000003007211 */ /* 0x001fe400078ec0ff */
[----:B------:R-:W-:-:S03]  /*d0f0*/  SHF.L.U32 R3, R5, 0x1f, RZ ;  /* 0x0000001f05037819 */ /* 0x000fc600000006ff */
[----:B------:R-:W-:-:S04]  /*d100*/  VIADD R0, R0, 0x18 ;  /* 0x0000001800007836 */ /* 0x000fc80000000000 */
[C---:B------:R-:W-:Y:S02]  /*d110*/  IMAD R4, R17.reuse, 0x8, R0 ;  /* 0x0000000811047824 */ /* 0x040fe400078e0200 */
[----:B------:R-:W-:Y:S02]  /*d120*/  VIADD R17, R17, 0x1 ;  /* 0x0000000111117836 */ /* 0x000fe40000000000 */
[----:B------:R-:W0:Y:S03]  /*d130*/  SYNCS.PHASECHK.TRANS64.TRYWAIT P0, [R4+URZ], R3 ;  /* 0x00000003040075a7 */ /* 0x000e26000800017f */
[----:B------:R-:W-:-:S04]  /*d140*/  ISETP.NE.AND P1, PT, R17, 0x3, PT ;  /* 0x000000031100780c */ /* 0x000fc80003f25270 */
[----:B------:R-:W-:Y:S02]  /*d150*/  SEL R2, RZ, 0x1, P1 ;  /* 0x00000001ff027807 */ /* 0x000fe40000800000 */
[----:B------:R-:W-:Y:S02]  /*d160*/  SEL R17, R17, RZ, P1 ;  /* 0x000000ff11117207 */ /* 0x000fe40000800000 */
[----:B------:R-:W-:-:S03]  /*d170*/  LOP3.LUT R7, R5, R2, RZ, 0x3c, !PT ;  /* 0x0000000205077212 */ /* 0x000fc600078e3cff */
[----:B------:R-:W-:Y:S01]  /*d180*/  IMAD R6, R17, 0x8, R0 ;  /* 0x0000000811067824 */ /* 0x000fe200078e0200 */
[----:B------:R-:W-:Y:S01]  /*d190*/  SHF.L.U32 R5, R7, 0x1f, RZ ;  /* 0x0000001f07057819 */ /* 0x000fe200000006ff */
[----:B0-----:R-:W-:Y:S06]  /*d1a0*/  @!P0 BRA `(.L_x_223) ;  /* 0x0000000000c08947 */ /* 0x001fec0003800000 */
.L_x_233:
[----:B------:R-:W1:Y:S01]  /*d1b0*/  SYNCS.PHASECHK.TRANS64.TRYWAIT P0, [R6+URZ], R5 ;  /* 0x00000005060075a7 */ /* 0x000e62000800017f */
[----:B------:R-:W-:-:S05]  /*d1c0*/  VIADD R2, R17, 0x1 ;  /* 0x0000000111027836 */ /* 0x000fca0000000000 */
[----:B------:R-:W-:-:S04]  /*d1d0*/  ISETP.NE.AND P1, PT, R2, 0x3, PT ;  /* 0x000000030200780c */ /* 0x000fc80003f25270 */
[----:B0-----:R-:W-:Y:S02]  /*d1e0*/  SEL R4, RZ, 0x1, P1 ;  /* 0x00000001ff047807 */ /* 0x001fe40000800000 */
[----:B------:R-:W-:Y:S02]  /*d1f0*/  SEL R3, R2, RZ, P1 ;  /* 0x000000ff02037207 */ /* 0x000fe40000800000 */
[----:B------:R-:W-:Y:S01]  /*d200*/  LOP3.LUT R4, R7, R4, RZ, 0x3c, !PT ;  /* 0x0000000407047212 */ /* 0x000fe200078e3cff */
[----:B-1----:R-:W-:Y:S06]  /*d210*/  @!P0 BRA `(.L_x_224) ;  /* 0x0000000000b88947 */ /* 0x002fec0003800000 */
.L_x_234:
[----:B------:R-:W-:Y:S01]  /*d220*/  IMAD R3, R3, 0x8, R0 ;  /* 0x0000000803037824 */ /* 0x000fe200078e0200 */
[----:B------:R-:W-:-:S07]  /*d230*/  SHF.L.U32 R0, R4, 0x1f, RZ ;  /* 0x0000001f04007819 */ /* 0x000fce00000006ff */
.L_x_225:
[----:B-1----:R1:W2:Y:S02]  /*d240*/  SYNCS.PHASECHK.TRANS64.TRYWAIT P0, [R3+URZ], R0 ;  /* 0x00000000030075a7 */ /* 0x0022a4000800017f */
[----:B--2---:R-:W-:Y:S05]  /*d250*/  @!P0 NANOSLEEP.SYNCS 0x989680 ;  /* 0x009896800000895d */ /* 0x004fea0003900000 */
[----:B------:R-:W2:Y:S02]  /*d260*/  @!P0 SYNCS.PHASECHK.TRANS64 P0, [R3+URZ], R0 ;  /* 0x00000000030085a7 */ /* 0x000ea4000800007f */
[----:B--2---:R-:W-:Y:S05]  /*d270*/  @!P0 BRA `(.L_x_225) ;  /* 0xfffffffc00f08947 */ /* 0x004fea000383ffff */
.L_x_221:
[----:B------:R-:W-:Y:S05]  /*d280*/  BSYNC B0 ;  /* 0x0000000000007941 */ /* 0x000fea0003800000 */
.L_x_220:
[----:B------:R-:W-:Y:S05]  /*d290*/  EXIT ;  /* 0x000000000000794d */ /* 0x000fea0003800000 */
.L_x_21:
[----:B-1----:R-:W-:-:S04]  /*d2a0*/  IMAD.U32 R13, RZ, RZ, UR6 ;  /* 0x00000006ff0d7e24 */ /* 0x002fc8000f8e00ff */
[----:B------:R1:W4:Y:S03]  /*d2b0*/  SYNCS.PHASECHK.TRANS64.TRYWAIT P0, [R13+URZ], R12 ;  /* 0x0000000c0d0075a7 */ /* 0x000326000800017f */
[----:B----4-:R-:W-:Y:S05]  /*d2c0*/  @!P0 NANOSLEEP.SYNCS 0x989680 ;  /* 0x009896800000895d */ /* 0x010fea0003900000 */
[----:B------:R-:W4:Y:S02]  /*d2d0*/  @!P0 SYNCS.PHASECHK.TRANS64 P0, [R13+URZ], R12 ;  /* 0x0000000c0d0085a7 */ /* 0x000f24000800007f */
[----:B----4-:R-:W-:Y:S05]  /*d2e0*/  @!P0 BRA `(.L_x_21) ;  /* 0xfffffffc00ec8947 */ /* 0x010fea000383ffff */
[----:B------:R-:W-:Y:S05]  /*d2f0*/  BRA `(.L_x_20) ;  /* 0xffffff4400747947 */ /* 0x000fea000383ffff */
.L_x_27:
[----:B-1----:R-:W-:-:S04]  /*d300*/  IMAD.U32 R176, RZ, RZ, UR14 ;  /* 0x0000000effb07e24 */ /* 0x002fc8000f8e00ff */
[----:B------:R1:W4:Y:S03]  /*d310*/  SYNCS.PHASECHK.TRANS64.TRYWAIT P0, [R176+URZ], R175 ;  /* 0x000000afb00075a7 */ /* 0x000326000800017f */
[----:B----4-:R-:W-:Y:S05]  /*d320*/  @!P0 NANOSLEEP.SYNCS 0x989680 ;  /* 0x009896800000895d */ /* 0x010fea0003900000 */
[----:B------:R-:W4:Y:S02]  /*d330*/  @!P0 SYNCS.PHASECHK.TRANS64 P0, [R176+URZ], R175 ;  /* 0x000000afb00085a7 */ /* 0x000f24000800007f */
[----:B----4-:R-:W-:Y:S05]  /*d340*/  @!P0 BRA `(.L_x_27) ;  /* 0xfffffffc00ec8947 */ /* 0x010fea000383ffff */
[----:B------:R-:W-:Y:S05]  /*d350*/  BRA `(.L_x_26) ;  /* 0xffffff6400107947 */ /* 0x000fea000383ffff */
.L_x_208:
[----:B------:R-:W-:Y:S01]  /*d360*/  BSSY B1, `(.L_x_226) ;  /* 0x0000006000017945 */ /* 0x000fe20003800000 */
[----:B------:R-:W-:-:S07]  /*d370*/  IMAD.MOV.U32 R7, RZ, RZ, -0x1 ;  /* 0xffffffffff077424 */ /* 0x000fce00078e00ff */
[----:B------:R-:W-:Y:S05]  /*d380*/  WARPSYNC.COLLECTIVE R7, `(.L_x_227) ;  /* 0x00000000070c7348 */ /* 0x000fea0003c00000 */
[----:B------:R-:W-:Y:S02]  /*d390*/  ELECT P0, UR62, PT ;  /* 0x00000000003e782f */ /* 0x000fe40003800000 */
[----:B------:R-:W-:Y:S01]  /*d3a0*/  MOV R7, UR62 ;  /* 0x0000003e00077c02 */ /* 0x000fe20008000f00 */
[----:B------:R-:W-:Y:S10]  /*d3b0*/  ENDCOLLECTIVE ;  /* 0x000000000000791b */ /* 0x000ff40003800000 */
.L_x_227:
[----:B------:R-:W-:Y:S05]  /*d3c0*/  BSYNC B1 ;  /* 0x0000000000017941 */ /* 0x000fea0003800000 */
.L_x_226:
[----:B------:R-:W-:Y:S05]  /*d3d0*/  BRA `(.L_x_228) ;  /* 0xfffffff000347947 */ /* 0x000fea000383ffff */
.L_x_211:
[----:B0-----:R0:W1:Y:S02]  /*d3e0*/  SYNCS.PHASECHK.TRANS64.TRYWAIT P0, [R18+URZ+0x18], R9 ;  /* 0x00001809120075a7 */ /* 0x001064000800017f */
[----:B-1----:R-:W-:Y:S05]  /*d3f0*/  @!P0 NANOSLEEP.SYNCS 0x989680 ;  /* 0x009896800000895d */ /* 0x002fea0003900000 */
[----:B------:R-:W1:Y:S02]  /*d400*/  @!P0 SYNCS.PHASECHK.TRANS64 P0, [R18+URZ+0x18], R9 ;  /* 0x00001809120085a7 */ /* 0x000e64000800007f */
[----:B-1----:R-:W-:Y:S05]  /*d410*/  @!P0 BRA `(.L_x_211) ;  /* 0xfffffffc00f08947 */ /* 0x002fea000383ffff */
[----:B------:R-:W-:Y:S05]  /*d420*/  BRA `(.L_x_229) ;  /* 0xfffffff000707947 */ /* 0x000fea000383ffff */
.L_x_219:
[----:B------:R-:W-:Y:S01]  /*d430*/  BSSY B0, `(.L_x_230) ;  /* 0x0000006000007945 */ /* 0x000fe20003800000 */
[----:B------:R-:W-:-:S07]  /*d440*/  IMAD.MOV.U32 R7, RZ, RZ, -0x1 ;  /* 0xffffffffff077424 */ /* 0x000fce00078e00ff */
[----:B------:R-:W-:Y:S05]  /*d450*/  WARPSYNC.COLLECTIVE R7, `(.L_x_231) ;  /* 0x00000000070c7348 */ /* 0x000fea0003c00000 */
[----:B------:R-:W-:Y:S02]  /*d460*/  ELECT P0, UR62, PT ;  /* 0x00000000003e782f */ /* 0x000fe40003800000 */
[----:B------:R-:W-:Y:S01]  /*d470*/  MOV R7, UR62 ;  /* 0x0000003e00077c02 */ /* 0x000fe20008000f00 */
[----:B------:R-:W-:Y:S10]  /*d480*/  ENDCOLLECTIVE ;  /* 0x000000000000791b */ /* 0x000ff40003800000 */
.L_x_231:
[----:B------:R-:W-:Y:S05]  /*d490*/  BSYNC B0 ;  /* 0x0000000000007941 */ /* 0x000fea0003800000 */
.L_x_230:
[----:B------:R-:W-:Y:S05]  /*d4a0*/  BRA `(.L_x_232) ;  /* 0xfffffff800ec7947 */ /* 0x000fea000383ffff */
.L_x_223:
[----:B0-----:R0:W1:Y:S02]  /*d4b0*/  SYNCS.PHASECHK.TRANS64.TRYWAIT P0, [R4+URZ], R3 ;  /* 0x00000003040075a7 */ /* 0x001064000800017f */
[----:B-1----:R-:W-:Y:S05]  /*d4c0*/  @!P0 NANOSLEEP.SYNCS 0x989680 ;  /* 0x009896800000895d */ /* 0x002fea0003900000 */
[----:B------:R-:W1:Y:S02]  /*d4d0*/  @!P0 SYNCS.PHASECHK.TRANS64 P0, [R4+URZ], R3 ;  /* 0x00000003040085a7 */ /* 0x000e64000800007f */
[----:B-1----:R-:W-:Y:S05]  /*d4e0*/  @!P0 BRA `(.L_x_223) ;  /* 0xfffffffc00f08947 */ /* 0x002fea000383ffff */
[----:B------:R-:W-:Y:S05]  /*d4f0*/  BRA `(.L_x_233) ;  /* 0xfffffffc002c7947 */ /* 0x000fea000383ffff */
.L_x_224:
[----:B0-----:R0:W1:Y:S02]  /*d500*/  SYNCS.PHASECHK.TRANS64.TRYWAIT P0, [R6+URZ], R5 ;  /* 0x00000005060075a7 */ /* 0x001064000800017f */
[----:B-1----:R-:W-:Y:S05]  /*d510*/  @!P0 NANOSLEEP.SYNCS 0x989680 ;  /* 0x009896800000895d */ /* 0x002fea0003900000 */
[----:B------:R-:W1:Y:S02]  /*d520*/  @!P0 SYNCS.PHASECHK.TRANS64 P0, [R6+URZ], R5 ;  /* 0x00000005060085a7 */ /* 0x000e64000800007f */
[----:B-1----:R-:W-:Y:S05]  /*d530*/  @!P0 BRA `(.L_x_224) ;  /* 0xfffffffc00f08947 */ /* 0x002fea000383ffff */
[----:B------:R-:W-:Y:S05]  /*d540*/  BRA `(.L_x_234) ;  /* 0xfffffffc00347947 */ /* 0x000fea000383ffff */
.L_x_235:
[----:B------:R-:W-:-:S00]  /*d550*/  BRA `(.L_x_235) ;  /* 0xfffffffc00fc7947 */ /* 0x000fc0000383ffff */
[----:B------:R-:W-:-:S00]  /*d560*/  NOP ;  /* 0x0000000000007918 */ /* 0x000fc00000000000 */
        /* <DEDUP_REMOVED lines=9> */
.L_x_236:


//--------------------- .nv.shared._ZN7cutlass13device_kernelINS_4gemm6kernel13GemmUniversalIN4cute5tupleIJiiiiEEENS1_10collective13CollectiveMmaINS1_37MainloopSm90TmaGmmaWarpSpecializedFP8ILi3ENS5_IJNS4_1CILi2EEENSA_ILi1EEESC_EEENS1_35KernelTmaWarpSpecializedCooperativeEEENS5_IJNSA_ILi192EEENSA_ILi80EEENSA_ILi256EEEEEENS_12float_e4m3_tENS5_IJlSC_lEEESK_SL_NS4_8TiledMMAINS4_8MMA_AtomIJNS4_4SM904GMMA30MMA_64x16x32_F32E4M3E4M3_SS_TNILNSP_7ScaleInE1ELSR_1EEEEEENS4_6LayoutISD_NS5_IJSC_NSA_ILi0EEESV_EEEEENS5_IJNS4_10UnderscoreESY_SY_EEEEENS4_13SM90_TMA_LOADENS4_14ComposedLayoutINS4_7SwizzleILi3ELi4ELi3EEENS4_18smem_ptr_flag_bitsILi8EEENSU_INS5_IJNSA_ILi8EEENSA_ILi128EEEEEENS5_IJS18_SC_EEEEEEEvNS4_8identityENS4_23SM90_TMA_LOAD_MULTICASTES1C_vS1D_EENS_8epilogue10collective6detail29Sm90TmaWarpSpecializedAdapterINS1H_15DefaultEpilogueISK_SL_SL_NS1G_6thread17LinearCombinationISK_Li1EffLNS1L_9ScaleType4KindE0ELNS_15FloatRoundStyleE2ESK_EENS1_15EpilogueDefaultEEEEEvvEEEEvNT_6ParamsE --------------------------
	.section	.nv.shared._ZN7cutlass13device_kernelINS_4gemm6kernel13GemmUniversalIN4cute5tupleIJiiiiEEENS1_10collective13CollectiveMmaINS1_37MainloopSm90TmaGmmaWarpSpecializedFP8ILi3ENS5_IJNS4_1CILi2EEENSA_ILi1EEESC_EEENS1_35KernelTmaWarpSpecializedCooperativeEEENS5_IJNSA_ILi192EEENSA_ILi80EEENSA_ILi256EEEEEENS_12float_e4m3_tENS5_IJlSC_lEEESK_SL_NS4_8TiledMMAINS4_8MMA_AtomIJNS4_4SM904GMMA30MMA_64x16x32_F32E4M3E4M3_SS_TNILNSP_7ScaleInE1ELSR_1EEEEEENS4_6LayoutISD_NS5_IJSC_NSA_ILi0EEESV_EEEEENS5_IJNS4_10UnderscoreESY_SY_EEEEENS4_13SM90_TMA_LOADENS4_14ComposedLayoutINS4_7SwizzleILi3ELi4ELi3EEENS4_18smem_ptr_flag_bitsILi8EEENSU_INS5_IJNSA_ILi8EEENSA_ILi128EEEEEENS5_IJS18_SC_EEEEEEEvNS4_8identityENS4_23SM90_TMA_LOAD_MULTICASTES1C_vS1D_EENS_8epilogue10collective6detail29Sm90TmaWarpSpecializedAdapterINS1H_15DefaultEpilogueISK_SL_SL_NS1G_6thread17LinearCombinationISK_Li1EffLNS1L_9ScaleType4KindE0ELNS_15FloatRoundStyleE2ESK_EENS1_15EpilogueDefaultEEEEEvvEEEEvNT_6ParamsE,"aw",@nobits
	.sectionflags	@""
	.align	16
	.zero		1024


//--------------------- .nv.shared.reserved.0     --------------------------
	.section	.nv.shared.reserved.0,"aw",@nobits
	.weak		__nv_reservedSMEM_offset_0_alias
	.size		__nv_reservedSMEM_offset_0_alias, 0, 0
	.other		__nv_reservedSMEM_offset_0_alias,@"STO_CUDA_RESERVED_SHARED STV_DEFAULT"
__nv_reservedSMEM_offset_0_alias:
	.zero		0


//--------------------- .nv.global                --------------------------
	.section	.nv.global,"aw",@nobits
.nv.global:
	.type		_ZN39_INTERNAL_6e0c71e9_4_k_cu_83db5ed1_60254cute1_E,@object
	.size		_ZN39_INTERNAL_6e0c71e9_4_k_cu_83db5ed1_60254cute1_E,(_ZN39_INTERNAL_6e0c71e9_4_k_cu_83db5ed1_60254cuda3std3__45__cpo6cbeginE - _ZN39_INTERNAL_6e0c71e9_4_k_cu_83db5ed1_60254cute1_E)
_ZN39_INTERNAL_6e0c71e9_4_k_cu_83db5ed1_60254cute1_E:
	.zero		1
	.type		_ZN39_INTERNAL_6e0c71e9_4_k_cu_83db5ed1_60254cuda3std3__45__cpo6cbeginE,@object
	.size		_ZN39_INTERNAL_6e0c71e9_4_k_cu_83db5ed1_60254cuda3std3__45__cpo6cbeginE,(_ZN39_INTERNAL_6e0c71e9_4_k_cu_83db5ed1_60254cuda3std3__48in_placeE - _ZN39_INTERNAL_6e0c71e9_4_k_cu_83db5ed1_60254cuda3std3__45__cpo6cbeginE)
_ZN39_INTERNAL_6e0c71e9_4_k_cu_83db5ed1_60254cuda3std3__45__cpo6cbeginE:
	.zero		1
	.type		_ZN39_INTERNAL_6e0c71e9_4_k_cu_83db5ed1_60254cuda3std3__48in_placeE,@object
	.size		_ZN39_INTERNAL_6e0c71e9_4_k_cu_83db5ed1_60254cuda3std3__48in_placeE,(_ZN39_INTERNAL_6e0c71e9_4_k_cu_83db5ed1_60254cuda3std6ranges3__45__cpo9iter_moveE - _ZN39_INTERNAL_6e0c71e9_4_k_cu_83db5ed1_60254cuda3std3__48in_placeE)
_ZN39_INTERNAL_6e0c71e9_4_k_cu_83db5ed1_60254cuda3std3__48in_placeE:
	.zero		1
	.type		_ZN39_INTERNAL_6e0c71e9_4_k_cu_83db5ed1_60254cuda3std6ranges3__45__cpo9iter_moveE,@object
	.size		_ZN39_INTERNAL_6e0c71e9_4_k_cu_83db5ed1_60254cuda3std6ranges3__45__cpo9iter_moveE,(_ZN39_INTERNAL_6e0c71e9_4_k_cu_83db5ed1_60254cuda3std3__45__cpo5beginE - _ZN39_INTERNAL_6e0c71e9_4_k_cu_83db5ed1_60254cuda3std6ranges3__45__cpo9iter_moveE)
_ZN39_INTERNAL_6e0c71e9_4_k_cu_83db5ed1_60254cuda3std6ranges3__45__cpo9iter_moveE:
	.zero		1
	.type		_ZN39_INTERNAL_6e0c71e9_4_k_cu_83db5ed1_60254cuda3std3__45__cpo5beginE,@object
	.size		_ZN39_INTERNAL_6e0c71e9_4_k_cu_83db5ed1_60254cuda3std3__45__cpo5beginE,(_ZN39_INTERNAL_6e0c71e9_4_k_cu_83db5ed1_60254cuda3std3__441_GLOBAL__N__6e0c71e9_4_k_cu_83db5ed1_60256ignoreE - _ZN39_INTERNAL_6e0c71e9_4_k_cu_83db5ed1_60254cuda3std3__45__cpo5beginE)
_ZN39_INTERNAL_6e0c71e9_4_k_cu_83db5ed1_60254cuda3std3__45__cpo5beginE:
	.zero		1
	.type		_ZN39_INTERNAL_6e0c71e9_4_k_cu_83db5ed1_60254cuda3std3__441_GLOBAL__N__6e0c71e9_4_k_cu_83db5ed1_60256ignoreE,@object
	.size		_ZN39_INTERNAL_6e0c71e9_4_k_cu_83db5ed1_60254cuda3std3__441_GLOBAL__N__6e0c71e9_4_k_cu_83db5ed1_60256ignoreE,(_ZN39_INTERNAL_6e0c71e9_4_k_cu_83db5ed1_60254cute7productE - _ZN39_INTERNAL_6e0c71e9_4_k_cu_83db5ed1_60254cuda3std3__441_GLOBAL__N__6e0c71e9_4_k_cu_83db5ed1_60256ignoreE)
_ZN39_INTERNAL_6e0c71e9_4_k_cu_83db5ed1_60254cuda3std3__441_GLOBAL__N__6e0c71e9_4_k_cu_83db5ed1_60256ignoreE:
	.zero		1
	.type		_ZN39_INTERNAL_6e0c71e9_4_k_cu_83db5ed1_60254cute7productE,@object
	.size		_ZN39_INTERNAL_6e0c71e9_4_k_cu_83db5ed1_60254cute7productE,(_ZN39_INTERNAL_6e0c71e9_4_k_cu_83db5ed1_60254cuda3std3__45__cpo3endE - _ZN39_INTERNAL_6e0c71e9_4_k_cu_83db5ed1_60254cute7productE)
_ZN39_INTERNAL_6e0c71e9_4_k_cu_83db5ed1_60254cute7productE:
	.zero		1
	.type		_ZN39_INTERNAL_6e0c71e9_4_k_cu_83db5ed1_60254cuda3std3__45__cpo3endE,@object
	.size		_ZN39_INTERNAL_6e0c71e9_4_k_cu_83db5ed1_60254cuda3std3__45__cpo3endE,(_ZN39_INTERNAL_6e0c71e9_4_k_cu_83db5ed1_60254cuda3std3__419piecewise_constructE - _ZN39_INTERNAL_6e0c71e9_4_k_cu_83db5ed1_60254cuda3std3__45__cpo3endE)
_ZN39_INTERNAL_6e0c71e9_4_k_cu_83db5ed1_60254cuda3std3__45__cpo3endE:
	.zero		1
	.type		_ZN39_INTERNAL_6e0c71e9_4_k_cu_83db5ed1_60254cuda3std3__419piecewise_constructE,@object
	.size		_ZN39_INTERNAL_6e0c71e9_4_k_cu_83db5ed1_60254cuda3std3__419piecewise_constructE,(_ZN39_INTERNAL_6e0c71e9_4_k_cu_83db5ed1_60254cuda3std3__45__cpo4cendE - _ZN39_INTERNAL_6e0c71e9_4_k_cu_83db5ed1_60254cuda3std3__419piecewise_constructE)
_ZN39_INTERNAL_6e0c71e9_4_k_cu_83db5ed1_60254cuda3std3__419piecewise_constructE:
	.zero		1
	.type		_ZN39_INTERNAL_6e0c71e9_4_k_cu_83db5ed1_60254cuda3std3__45__cpo4cendE,@object
	.size		_ZN39_INTERNAL_6e0c71e9_4_k_cu_83db5ed1_60254cuda3std3__45__cpo4cendE,(_ZN39_INTERNAL_6e0c71e9_4_k_cu_83db5ed1_60254cuda3std6ranges3__45__cpo4swapE - _ZN39_INTERNAL_6e0c71e9_4_k_cu_83db5ed1_60254cuda3std3__45__cpo4cendE)
_ZN39_INTERNAL_6e0c71e9_4_k_cu_83db5ed1_60254cuda3std3__45__cpo4cendE:
	.zero		1
	.type		_ZN39_INTERNAL_6e0c71e9_4_k_cu_83db5ed1_60254cuda3std6ranges3__45__cpo4swapE,@object
	.size		_ZN39_INTERNAL_6e0c71e9_4_k_cu_83db5ed1_60254cuda3std6ranges3__45__cpo4swapE,(.L_7 - _ZN39_INTERNAL_6e0c71e9_4_k_cu_83db5ed1_60254cuda3std6ranges3__45__cpo4swapE)
_ZN39_INTERNAL_6e0c71e9_4_k_cu_83db5ed1_60254cuda3std6ranges3__45__cpo4swapE:
	.zero		1
.L_7:


//--------------------- .nv.constant0._ZN7cutlass13device_kernelINS_4gemm6kernel13GemmUniversalIN4cute5tupleIJiiiiEEENS1_10collective13CollectiveMmaINS1_37MainloopSm90TmaGmmaWarpSpecializedFP8ILi3ENS5_IJNS4_1CILi2EEENSA_ILi1EEESC_EEENS1_35KernelTmaWarpSpecializedCooperativeEEENS5_IJNSA_ILi192EEENSA_ILi80EEENSA_ILi256EEEEEENS_12float_e4m3_tENS5_IJlSC_lEEESK_SL_NS4_8TiledMMAINS4_8MMA_AtomIJNS4_4SM904GMMA30MMA_64x16x32_F32E4M3E4M3_SS_TNILNSP_7ScaleInE1ELSR_1EEEEEENS4_6LayoutISD_NS5_IJSC_NSA_ILi0EEESV_EEEEENS5_IJNS4_10UnderscoreESY_SY_EEEEENS4_13SM90_TMA_LOADENS4_14ComposedLayoutINS4_7SwizzleILi3ELi4ELi3EEENS4_18smem_ptr_flag_bitsILi8EEENSU_INS5_IJNSA_ILi8EEENSA_ILi128EEEEEENS5_IJS18_SC_EEEEEEEvNS4_8identityENS4_23SM90_TMA_LOAD_MULTICASTES1C_vS1D_EENS_8epilogue10collective6detail29Sm90TmaWarpSpecializedAdapterINS1H_15DefaultEpilogueISK_SL_SL_NS1G_6thread17LinearCombinationISK_Li1EffLNS1L_9ScaleType4KindE0ELNS_15FloatRoundStyleE2ESK_EENS1_15EpilogueDefaultEEEEEvvEEEEvNT_6ParamsE --------------------------
	.section	.nv.constant0._ZN7cutlass13device_kernelINS_4gemm6kernel13GemmUniversalIN4cute5tupleIJiiiiEEENS1_10collective13CollectiveMmaINS1_37MainloopSm90TmaGmmaWarpSpecializedFP8ILi3ENS5_IJNS4_1CILi2EEENSA_ILi1EEESC_EEENS1_35KernelTmaWarpSpecializedCooperativeEEENS5_IJNSA_ILi192EEENSA_ILi80EEENSA_ILi256EEEEEENS_12float_e4m3_tENS5_IJlSC_lEEESK_SL_NS4_8TiledMMAINS4_8MMA_AtomIJNS4_4SM904GMMA30MMA_64x16x32_F32E4M3E4M3_SS_TNILNSP_7ScaleInE1ELSR_1EEEEEENS4_6LayoutISD_NS5_IJSC_NSA_ILi0EEESV_EEEEENS5_IJNS4_10UnderscoreESY_SY_EEEEENS4_13SM90_TMA_LOADENS4_14ComposedLayoutINS4_7SwizzleILi3ELi4ELi3EEENS4_18smem_ptr_flag_bitsILi8EEENSU_INS5_IJNSA_ILi8EEENSA_ILi128EEEEEENS5_IJS18_SC_EEEEEEEvNS4_8identityENS4_23SM90_TMA_LOAD_MULTICASTES1C_vS1D_EENS_8epilogue10collective6detail29Sm90TmaWarpSpecializedAdapterINS1H_15DefaultEpilogueISK_SL_SL_NS1G_6thread17LinearCombinationISK_Li1EffLNS1L_9ScaleType4KindE0ELNS_15FloatRoundStyleE2ESK_EENS1_15EpilogueDefaultEEEEEvvEEEEvNT_6ParamsE,"a",@progbits
	.sectionflags	@""
	.align	4
.nv.constant0._ZN7cutlass13device_kernelINS_4gemm6kernel13GemmUniversalIN4cute5tupleIJiiiiEEENS1_10collective13CollectiveMmaINS1_37MainloopSm90TmaGmmaWarpSpecializedFP8ILi3ENS5_IJNS4_1CILi2EEENSA_ILi1EEESC_EEENS1_35KernelTmaWarpSpecializedCooperativeEEENS5_IJNSA_ILi192EEENSA_ILi80EEENSA_ILi256EEEEEENS_12float_e4m3_tENS5_IJlSC_lEEESK_SL_NS4_8TiledMMAINS4_8MMA_AtomIJNS4_4SM904GMMA30MMA_64x16x32_F32E4M3E4M3_SS_TNILNSP_7ScaleInE1ELSR_1EEEEEENS4_6LayoutISD_NS5_IJSC_NSA_ILi0EEESV_EEEEENS5_IJNS4_10UnderscoreESY_SY_EEEEENS4_13SM90_TMA_LOADENS4_14ComposedLayoutINS4_7SwizzleILi3ELi4ELi3EEENS4_18smem_ptr_flag_bitsILi8EEENSU_INS5_IJNSA_ILi8EEENSA_ILi128EEEEEENS5_IJS18_SC_EEEEEEEvNS4_8identityENS4_23SM90_TMA_LOAD_MULTICASTES1C_vS1D_EENS_8epilogue10collective6detail29Sm90TmaWarpSpecializedAdapterINS1H_15DefaultEpilogueISK_SL_SL_NS1G_6thread17LinearCombinationISK_Li1EffLNS1L_9ScaleType4KindE0ELNS_15FloatRoundStyleE2ESK_EENS1_15EpilogueDefaultEEEEEvvEEEEvNT_6ParamsE:
	.zero		1664


//--------------------- SYMBOLS --------------------------

	.type		.nv.reservedSmem.offset0,@object
	.size		.nv.reservedSmem.offset0,0x4
